//
// Generated by NVIDIA NVVM Compiler
//
// Compiler Build ID: CL-36424714
// Cuda compilation tools, release 13.0, V13.0.88
// Based on NVVM 20.0.0
//

.version 9.0
.target sm_100
.address_size 64

	// .globl	_Z5arrayPhmPiS0_i
.extern .func  (.param .b32 func_retval0) vprintf
(
	.param .b64 vprintf_param_0,
	.param .b64 vprintf_param_1
)
;
.global .align 1 .b8 $str[18] = {71, 80, 85, 32, 66, 105, 110, 97, 114, 121, 32, 68, 97, 116, 97, 58, 10};
.global .align 1 .b8 $str$1[6] = {37, 48, 50, 88, 32};
.global .align 1 .b8 $str$2[3] = {10, 10};
.global .align 1 .b8 $str$3[12] = {78, 117, 109, 98, 101, 114, 32, 37, 100, 58, 32};
.global .align 1 .b8 $str$4[2] = {10};

.visible .entry _Z5arrayPhmPiS0_i(
	.param .u64 .ptr .align 1 _Z5arrayPhmPiS0_i_param_0,
	.param .u64 _Z5arrayPhmPiS0_i_param_1,
	.param .u64 .ptr .align 1 _Z5arrayPhmPiS0_i_param_2,
	.param .u64 .ptr .align 1 _Z5arrayPhmPiS0_i_param_3,
	.param .u32 _Z5arrayPhmPiS0_i_param_4
)
{
	.local .align 8 .b8 	__local_depot0[8];
	.reg .b64 	%SP;
	.reg .b64 	%SPL;
	.reg .pred 	%p<23>;
	.reg .b32 	%r<223>;
	.reg .b64 	%rd<90>;

	mov.u64 	%SPL, __local_depot0;
	cvta.local.u64 	%SP, %SPL;
	ld.param.u64 	%rd22, [_Z5arrayPhmPiS0_i_param_0];
	ld.param.u64 	%rd19, [_Z5arrayPhmPiS0_i_param_1];
	ld.param.u32 	%r19, [_Z5arrayPhmPiS0_i_param_4];
	cvta.to.global.u64 	%rd1, %rd22;
	add.u64 	%rd23, %SP, 0;
	add.u64 	%rd2, %SPL, 0;
	mov.u32 	%r20, %tid.x;
	mov.u32 	%r21, %ctaid.x;
	or.b32  	%r22, %r20, %r21;
	setp.ne.s32 	%p1, %r22, 0;
	@%p1 bra 	$L__BB0_31;
	mov.u64 	%rd24, $str;
	cvta.global.u64 	%rd25, %rd24;
	{ // callseq 0, 0
	.param .b64 param0;
	st.param.b64 	[param0], %rd25;
	.param .b64 param1;
	st.param.b64 	[param1], 0;
	.param .b32 retval0;
	call.uni (retval0), 
	vprintf, 
	(
	param0, 
	param1
	);
	ld.param.b32 	%r23, [retval0];
	} // callseq 0
	setp.eq.s64 	%p2, %rd19, 0;
	@%p2 bra 	$L__BB0_14;
	and.b64  	%rd3, %rd19, 15;
	setp.lt.u64 	%p3, %rd19, 16;
	mov.b64 	%rd86, 0;
	@%p3 bra 	$L__BB0_5;
	mov.b64 	%rd84, 0;
	mov.u64 	%rd29, $str$1;
$L__BB0_4:
	.pragma "nounroll";
	add.s64 	%rd28, %rd1, %rd84;
	ld.global.u8 	%r25, [%rd28];
	st.local.u32 	[%rd2], %r25;
	cvta.global.u64 	%rd30, %rd29;
	{ // callseq 1, 0
	.param .b64 param0;
	st.param.b64 	[param0], %rd30;
	.param .b64 param1;
	st.param.b64 	[param1], %rd23;
	.param .b32 retval0;
	call.uni (retval0), 
	vprintf, 
	(
	param0, 
	param1
	);
	ld.param.b32 	%r26, [retval0];
	} // callseq 1
	ld.global.u8 	%r28, [%rd28+1];
	st.local.u32 	[%rd2], %r28;
	{ // callseq 2, 0
	.param .b64 param0;
	st.param.b64 	[param0], %rd30;
	.param .b64 param1;
	st.param.b64 	[param1], %rd23;
	.param .b32 retval0;
	call.uni (retval0), 
	vprintf, 
	(
	param0, 
	param1
	);
	ld.param.b32 	%r29, [retval0];
	} // callseq 2
	ld.global.u8 	%r31, [%rd28+2];
	st.local.u32 	[%rd2], %r31;
	{ // callseq 3, 0
	.param .b64 param0;
	st.param.b64 	[param0], %rd30;
	.param .b64 param1;
	st.param.b64 	[param1], %rd23;
	.param .b32 retval0;
	call.uni (retval0), 
	vprintf, 
	(
	param0, 
	param1
	);
	ld.param.b32 	%r32, [retval0];
	} // callseq 3
	ld.global.u8 	%r34, [%rd28+3];
	st.local.u32 	[%rd2], %r34;
	{ // callseq 4, 0
	.param .b64 param0;
	st.param.b64 	[param0], %rd30;
	.param .b64 param1;
	st.param.b64 	[param1], %rd23;
	.param .b32 retval0;
	call.uni (retval0), 
	vprintf, 
	(
	param0, 
	param1
	);
	ld.param.b32 	%r35, [retval0];
	} // callseq 4
	ld.global.u8 	%r37, [%rd28+4];
	st.local.u32 	[%rd2], %r37;
	{ // callseq 5, 0
	.param .b64 param0;
	st.param.b64 	[param0], %rd30;
	.param .b64 param1;
	st.param.b64 	[param1], %rd23;
	.param .b32 retval0;
	call.uni (retval0), 
	vprintf, 
	(
	param0, 
	param1
	);
	ld.param.b32 	%r38, [retval0];
	} // callseq 5
	ld.global.u8 	%r40, [%rd28+5];
	st.local.u32 	[%rd2], %r40;
	{ // callseq 6, 0
	.param .b64 param0;
	st.param.b64 	[param0], %rd30;
	.param .b64 param1;
	st.param.b64 	[param1], %rd23;
	.param .b32 retval0;
	call.uni (retval0), 
	vprintf, 
	(
	param0, 
	param1
	);
	ld.param.b32 	%r41, [retval0];
	} // callseq 6
	ld.global.u8 	%r43, [%rd28+6];
	st.local.u32 	[%rd2], %r43;
	{ // callseq 7, 0
	.param .b64 param0;
	st.param.b64 	[param0], %rd30;
	.param .b64 param1;
	st.param.b64 	[param1], %rd23;
	.param .b32 retval0;
	call.uni (retval0), 
	vprintf, 
	(
	param0, 
	param1
	);
	ld.param.b32 	%r44, [retval0];
	} // callseq 7
	ld.global.u8 	%r46, [%rd28+7];
	st.local.u32 	[%rd2], %r46;
	{ // callseq 8, 0
	.param .b64 param0;
	st.param.b64 	[param0], %rd30;
	.param .b64 param1;
	st.param.b64 	[param1], %rd23;
	.param .b32 retval0;
	call.uni (retval0), 
	vprintf, 
	(
	param0, 
	param1
	);
	ld.param.b32 	%r47, [retval0];
	} // callseq 8
	ld.global.u8 	%r49, [%rd28+8];
	st.local.u32 	[%rd2], %r49;
	{ // callseq 9, 0
	.param .b64 param0;
	st.param.b64 	[param0], %rd30;
	.param .b64 param1;
	st.param.b64 	[param1], %rd23;
	.param .b32 retval0;
	call.uni (retval0), 
	vprintf, 
	(
	param0, 
	param1
	);
	ld.param.b32 	%r50, [retval0];
	} // callseq 9
	ld.global.u8 	%r52, [%rd28+9];
	st.local.u32 	[%rd2], %r52;
	{ // callseq 10, 0
	.param .b64 param0;
	st.param.b64 	[param0], %rd30;
	.param .b64 param1;
	st.param.b64 	[param1], %rd23;
	.param .b32 retval0;
	call.uni (retval0), 
	vprintf, 
	(
	param0, 
	param1
	);
	ld.param.b32 	%r53, [retval0];
	} // callseq 10
	ld.global.u8 	%r55, [%rd28+10];
	st.local.u32 	[%rd2], %r55;
	{ // callseq 11, 0
	.param .b64 param0;
	st.param.b64 	[param0], %rd30;
	.param .b64 param1;
	st.param.b64 	[param1], %rd23;
	.param .b32 retval0;
	call.uni (retval0), 
	vprintf, 
	(
	param0, 
	param1
	);
	ld.param.b32 	%r56, [retval0];
	} // callseq 11
	ld.global.u8 	%r58, [%rd28+11];
	st.local.u32 	[%rd2], %r58;
	{ // callseq 12, 0
	.param .b64 param0;
	st.param.b64 	[param0], %rd30;
	.param .b64 param1;
	st.param.b64 	[param1], %rd23;
	.param .b32 retval0;
	call.uni (retval0), 
	vprintf, 
	(
	param0, 
	param1
	);
	ld.param.b32 	%r59, [retval0];
	} // callseq 12
	ld.global.u8 	%r61, [%rd28+12];
	st.local.u32 	[%rd2], %r61;
	{ // callseq 13, 0
	.param .b64 param0;
	st.param.b64 	[param0], %rd30;
	.param .b64 param1;
	st.param.b64 	[param1], %rd23;
	.param .b32 retval0;
	call.uni (retval0), 
	vprintf, 
	(
	param0, 
	param1
	);
	ld.param.b32 	%r62, [retval0];
	} // callseq 13
	ld.global.u8 	%r64, [%rd28+13];
	st.local.u32 	[%rd2], %r64;
	{ // callseq 14, 0
	.param .b64 param0;
	st.param.b64 	[param0], %rd30;
	.param .b64 param1;
	st.param.b64 	[param1], %rd23;
	.param .b32 retval0;
	call.uni (retval0), 
	vprintf, 
	(
	param0, 
	param1
	);
	ld.param.b32 	%r65, [retval0];
	} // callseq 14
	ld.global.u8 	%r67, [%rd28+14];
	st.local.u32 	[%rd2], %r67;
	{ // callseq 15, 0
	.param .b64 param0;
	st.param.b64 	[param0], %rd30;
	.param .b64 param1;
	st.param.b64 	[param1], %rd23;
	.param .b32 retval0;
	call.uni (retval0), 
	vprintf, 
	(
	param0, 
	param1
	);
	ld.param.b32 	%r68, [retval0];
	} // callseq 15
	ld.global.u8 	%r70, [%rd28+15];
	st.local.u32 	[%rd2], %r70;
	{ // callseq 16, 0
	.param .b64 param0;
	st.param.b64 	[param0], %rd30;
	.param .b64 param1;
	st.param.b64 	[param1], %rd23;
	.param .b32 retval0;
	call.uni (retval0), 
	vprintf, 
	(
	param0, 
	param1
	);
	ld.param.b32 	%r71, [retval0];
	} // callseq 16
	add.s64 	%rd84, %rd84, 16;
	and.b64  	%rd86, %rd19, -16;
	setp.ne.s64 	%p4, %rd84, %rd86;
	@%p4 bra 	$L__BB0_4;
$L__BB0_5:
	setp.eq.s64 	%p5, %rd3, 0;
	@%p5 bra 	$L__BB0_14;
	and.b64  	%rd8, %rd19, 7;
	setp.lt.u64 	%p6, %rd3, 8;
	@%p6 bra 	$L__BB0_8;
	add.s64 	%rd32, %rd1, %rd86;
	ld.global.u8 	%r73, [%rd32];
	st.local.u32 	[%rd2], %r73;
	mov.u64 	%rd33, $str$1;
	cvta.global.u64 	%rd34, %rd33;
	add.u64 	%rd35, %SP, 0;
	{ // callseq 17, 0
	.param .b64 param0;
	st.param.b64 	[param0], %rd34;
	.param .b64 param1;
	st.param.b64 	[param1], %rd35;
	.param .b32 retval0;
	call.uni (retval0), 
	vprintf, 
	(
	param0, 
	param1
	);
	ld.param.b32 	%r74, [retval0];
	} // callseq 17
	ld.global.u8 	%r76, [%rd32+1];
	st.local.u32 	[%rd2], %r76;
	{ // callseq 18, 0
	.param .b64 param0;
	st.param.b64 	[param0], %rd34;
	.param .b64 param1;
	st.param.b64 	[param1], %rd35;
	.param .b32 retval0;
	call.uni (retval0), 
	vprintf, 
	(
	param0, 
	param1
	);
	ld.param.b32 	%r77, [retval0];
	} // callseq 18
	ld.global.u8 	%r79, [%rd32+2];
	st.local.u32 	[%rd2], %r79;
	{ // callseq 19, 0
	.param .b64 param0;
	st.param.b64 	[param0], %rd34;
	.param .b64 param1;
	st.param.b64 	[param1], %rd35;
	.param .b32 retval0;
	call.uni (retval0), 
	vprintf, 
	(
	param0, 
	param1
	);
	ld.param.b32 	%r80, [retval0];
	} // callseq 19
	ld.global.u8 	%r82, [%rd32+3];
	st.local.u32 	[%rd2], %r82;
	{ // callseq 20, 0
	.param .b64 param0;
	st.param.b64 	[param0], %rd34;
	.param .b64 param1;
	st.param.b64 	[param1], %rd35;
	.param .b32 retval0;
	call.uni (retval0), 
	vprintf, 
	(
	param0, 
	param1
	);
	ld.param.b32 	%r83, [retval0];
	} // callseq 20
	ld.global.u8 	%r85, [%rd32+4];
	st.local.u32 	[%rd2], %r85;
	{ // callseq 21, 0
	.param .b64 param0;
	st.param.b64 	[param0], %rd34;
	.param .b64 param1;
	st.param.b64 	[param1], %rd35;
	.param .b32 retval0;
	call.uni (retval0), 
	vprintf, 
	(
	param0, 
	param1
	);
	ld.param.b32 	%r86, [retval0];
	} // callseq 21
	ld.global.u8 	%r88, [%rd32+5];
	st.local.u32 	[%rd2], %r88;
	{ // callseq 22, 0
	.param .b64 param0;
	st.param.b64 	[param0], %rd34;
	.param .b64 param1;
	st.param.b64 	[param1], %rd35;
	.param .b32 retval0;
	call.uni (retval0), 
	vprintf, 
	(
	param0, 
	param1
	);
	ld.param.b32 	%r89, [retval0];
	} // callseq 22
	ld.global.u8 	%r91, [%rd32+6];
	st.local.u32 	[%rd2], %r91;
	{ // callseq 23, 0
	.param .b64 param0;
	st.param.b64 	[param0], %rd34;
	.param .b64 param1;
	st.param.b64 	[param1], %rd35;
	.param .b32 retval0;
	call.uni (retval0), 
	vprintf, 
	(
	param0, 
	param1
	);
	ld.param.b32 	%r92, [retval0];
	} // callseq 23
	ld.global.u8 	%r94, [%rd32+7];
	st.local.u32 	[%rd2], %r94;
	{ // callseq 24, 0
	.param .b64 param0;
	st.param.b64 	[param0], %rd34;
	.param .b64 param1;
	st.param.b64 	[param1], %rd35;
	.param .b32 retval0;
	call.uni (retval0), 
	vprintf, 
	(
	param0, 
	param1
	);
	ld.param.b32 	%r95, [retval0];
	} // callseq 24
	add.s64 	%rd86, %rd86, 8;
$L__BB0_8:
	setp.eq.s64 	%p7, %rd8, 0;
	@%p7 bra 	$L__BB0_14;
	and.b64  	%rd11, %rd19, 3;
	setp.lt.u64 	%p8, %rd8, 4;
	@%p8 bra 	$L__BB0_11;
	add.s64 	%rd36, %rd1, %rd86;
	ld.global.u8 	%r97, [%rd36];
	st.local.u32 	[%rd2], %r97;
	mov.u64 	%rd37, $str$1;
	cvta.global.u64 	%rd38, %rd37;
	add.u64 	%rd39, %SP, 0;
	{ // callseq 25, 0
	.param .b64 param0;
	st.param.b64 	[param0], %rd38;
	.param .b64 param1;
	st.param.b64 	[param1], %rd39;
	.param .b32 retval0;
	call.uni (retval0), 
	vprintf, 
	(
	param0, 
	param1
	);
	ld.param.b32 	%r98, [retval0];
	} // callseq 25
	ld.global.u8 	%r100, [%rd36+1];
	st.local.u32 	[%rd2], %r100;
	{ // callseq 26, 0
	.param .b64 param0;
	st.param.b64 	[param0], %rd38;
	.param .b64 param1;
	st.param.b64 	[param1], %rd39;
	.param .b32 retval0;
	call.uni (retval0), 
	vprintf, 
	(
	param0, 
	param1
	);
	ld.param.b32 	%r101, [retval0];
	} // callseq 26
	ld.global.u8 	%r103, [%rd36+2];
	st.local.u32 	[%rd2], %r103;
	{ // callseq 27, 0
	.param .b64 param0;
	st.param.b64 	[param0], %rd38;
	.param .b64 param1;
	st.param.b64 	[param1], %rd39;
	.param .b32 retval0;
	call.uni (retval0), 
	vprintf, 
	(
	param0, 
	param1
	);
	ld.param.b32 	%r104, [retval0];
	} // callseq 27
	ld.global.u8 	%r106, [%rd36+3];
	st.local.u32 	[%rd2], %r106;
	{ // callseq 28, 0
	.param .b64 param0;
	st.param.b64 	[param0], %rd38;
	.param .b64 param1;
	st.param.b64 	[param1], %rd39;
	.param .b32 retval0;
	call.uni (retval0), 
	vprintf, 
	(
	param0, 
	param1
	);
	ld.param.b32 	%r107, [retval0];
	} // callseq 28
	add.s64 	%rd86, %rd86, 4;
$L__BB0_11:
	setp.eq.s64 	%p9, %rd11, 0;
	@%p9 bra 	$L__BB0_14;
	mov.b64 	%rd89, 0;
	mov.u64 	%rd42, $str$1;
	add.u64 	%rd44, %SP, 0;
$L__BB0_13:
	.pragma "nounroll";
	add.s64 	%rd41, %rd1, %rd86;
	ld.global.u8 	%r109, [%rd41];
	st.local.u32 	[%rd2], %r109;
	cvta.global.u64 	%rd43, %rd42;
	{ // callseq 29, 0
	.param .b64 param0;
	st.param.b64 	[param0], %rd43;
	.param .b64 param1;
	st.param.b64 	[param1], %rd44;
	.param .b32 retval0;
	call.uni (retval0), 
	vprintf, 
	(
	param0, 
	param1
	);
	ld.param.b32 	%r110, [retval0];
	} // callseq 29
	add.s64 	%rd86, %rd86, 1;
	add.s64 	%rd89, %rd89, 1;
	setp.ne.s64 	%p10, %rd89, %rd11;
	@%p10 bra 	$L__BB0_13;
$L__BB0_14:
	mov.u64 	%rd45, $str$2;
	cvta.global.u64 	%rd46, %rd45;
	{ // callseq 30, 0
	.param .b64 param0;
	st.param.b64 	[param0], %rd46;
	.param .b64 param1;
	st.param.b64 	[param1], 0;
	.param .b32 retval0;
	call.uni (retval0), 
	vprintf, 
	(
	param0, 
	param1
	);
	ld.param.b32 	%r112, [retval0];
	} // callseq 30
	setp.lt.s32 	%p11, %r19, 1;
	@%p11 bra 	$L__BB0_31;
	mov.b32 	%r217, 0;
	mov.u64 	%rd47, $str$3;
	add.u64 	%rd49, %SP, 0;
	mov.u64 	%rd71, $str$1;
$L__BB0_16:
	ld.param.u64 	%rd83, [_Z5arrayPhmPiS0_i_param_3];
	ld.param.u64 	%rd82, [_Z5arrayPhmPiS0_i_param_2];
	st.local.u32 	[%rd2], %r217;
	cvta.global.u64 	%rd48, %rd47;
	{ // callseq 31, 0
	.param .b64 param0;
	st.param.b64 	[param0], %rd48;
	.param .b64 param1;
	st.param.b64 	[param1], %rd49;
	.param .b32 retval0;
	call.uni (retval0), 
	vprintf, 
	(
	param0, 
	param1
	);
	ld.param.b32 	%r115, [retval0];
	} // callseq 31
	cvta.to.global.u64 	%rd50, %rd82;
	mul.wide.u32 	%rd51, %r217, 4;
	add.s64 	%rd52, %rd50, %rd51;
	ld.global.u32 	%r2, [%rd52];
	cvta.to.global.u64 	%rd53, %rd83;
	add.s64 	%rd54, %rd53, %rd51;
	ld.global.u32 	%r3, [%rd54];
	setp.lt.s32 	%p12, %r3, 1;
	@%p12 bra 	$L__BB0_30;
	setp.lt.u32 	%p13, %r3, 16;
	mov.b32 	%r221, 0;
	@%p13 bra 	$L__BB0_20;
	and.b32  	%r118, %r3, 2147483632;
	neg.s32 	%r219, %r118;
	mov.u32 	%r218, %r2;
$L__BB0_19:
	.pragma "nounroll";
	and.b32  	%r221, %r3, 2147483632;
	cvt.s64.s32 	%rd55, %r218;
	add.s64 	%rd56, %rd1, %rd55;
	ld.global.u8 	%r119, [%rd56];
	st.local.u32 	[%rd2], %r119;
	mov.u64 	%rd57, $str$1;
	cvta.global.u64 	%rd58, %rd57;
	add.u64 	%rd59, %SP, 0;
	{ // callseq 32, 0
	.param .b64 param0;
	st.param.b64 	[param0], %rd58;
	.param .b64 param1;
	st.param.b64 	[param1], %rd59;
	.param .b32 retval0;
	call.uni (retval0), 
	vprintf, 
	(
	param0, 
	param1
	);
	ld.param.b32 	%r120, [retval0];
	} // callseq 32
	ld.global.u8 	%r122, [%rd56+1];
	st.local.u32 	[%rd2], %r122;
	{ // callseq 33, 0
	.param .b64 param0;
	st.param.b64 	[param0], %rd58;
	.param .b64 param1;
	st.param.b64 	[param1], %rd59;
	.param .b32 retval0;
	call.uni (retval0), 
	vprintf, 
	(
	param0, 
	param1
	);
	ld.param.b32 	%r123, [retval0];
	} // callseq 33
	ld.global.u8 	%r125, [%rd56+2];
	st.local.u32 	[%rd2], %r125;
	{ // callseq 34, 0
	.param .b64 param0;
	st.param.b64 	[param0], %rd58;
	.param .b64 param1;
	st.param.b64 	[param1], %rd59;
	.param .b32 retval0;
	call.uni (retval0), 
	vprintf, 
	(
	param0, 
	param1
	);
	ld.param.b32 	%r126, [retval0];
	} // callseq 34
	ld.global.u8 	%r128, [%rd56+3];
	st.local.u32 	[%rd2], %r128;
	{ // callseq 35, 0
	.param .b64 param0;
	st.param.b64 	[param0], %rd58;
	.param .b64 param1;
	st.param.b64 	[param1], %rd59;
	.param .b32 retval0;
	call.uni (retval0), 
	vprintf, 
	(
	param0, 
	param1
	);
	ld.param.b32 	%r129, [retval0];
	} // callseq 35
	ld.global.u8 	%r131, [%rd56+4];
	st.local.u32 	[%rd2], %r131;
	{ // callseq 36, 0
	.param .b64 param0;
	st.param.b64 	[param0], %rd58;
	.param .b64 param1;
	st.param.b64 	[param1], %rd59;
	.param .b32 retval0;
	call.uni (retval0), 
	vprintf, 
	(
	param0, 
	param1
	);
	ld.param.b32 	%r132, [retval0];
	} // callseq 36
	ld.global.u8 	%r134, [%rd56+5];
	st.local.u32 	[%rd2], %r134;
	{ // callseq 37, 0
	.param .b64 param0;
	st.param.b64 	[param0], %rd58;
	.param .b64 param1;
	st.param.b64 	[param1], %rd59;
	.param .b32 retval0;
	call.uni (retval0), 
	vprintf, 
	(
	param0, 
	param1
	);
	ld.param.b32 	%r135, [retval0];
	} // callseq 37
	ld.global.u8 	%r137, [%rd56+6];
	st.local.u32 	[%rd2], %r137;
	{ // callseq 38, 0
	.param .b64 param0;
	st.param.b64 	[param0], %rd58;
	.param .b64 param1;
	st.param.b64 	[param1], %rd59;
	.param .b32 retval0;
	call.uni (retval0), 
	vprintf, 
	(
	param0, 
	param1
	);
	ld.param.b32 	%r138, [retval0];
	} // callseq 38
	ld.global.u8 	%r140, [%rd56+7];
	st.local.u32 	[%rd2], %r140;
	{ // callseq 39, 0
	.param .b64 param0;
	st.param.b64 	[param0], %rd58;
	.param .b64 param1;
	st.param.b64 	[param1], %rd59;
	.param .b32 retval0;
	call.uni (retval0), 
	vprintf, 
	(
	param0, 
	param1
	);
	ld.param.b32 	%r141, [retval0];
	} // callseq 39
	ld.global.u8 	%r143, [%rd56+8];
	st.local.u32 	[%rd2], %r143;
	{ // callseq 40, 0
	.param .b64 param0;
	st.param.b64 	[param0], %rd58;
	.param .b64 param1;
	st.param.b64 	[param1], %rd59;
	.param .b32 retval0;
	call.uni (retval0), 
	vprintf, 
	(
	param0, 
	param1
	);
	ld.param.b32 	%r144, [retval0];
	} // callseq 40
	ld.global.u8 	%r146, [%rd56+9];
	st.local.u32 	[%rd2], %r146;
	{ // callseq 41, 0
	.param .b64 param0;
	st.param.b64 	[param0], %rd58;
	.param .b64 param1;
	st.param.b64 	[param1], %rd59;
	.param .b32 retval0;
	call.uni (retval0), 
	vprintf, 
	(
	param0, 
	param1
	);
	ld.param.b32 	%r147, [retval0];
	} // callseq 41
	ld.global.u8 	%r149, [%rd56+10];
	st.local.u32 	[%rd2], %r149;
	{ // callseq 42, 0
	.param .b64 param0;
	st.param.b64 	[param0], %rd58;
	.param .b64 param1;
	st.param.b64 	[param1], %rd59;
	.param .b32 retval0;
	call.uni (retval0), 
	vprintf, 
	(
	param0, 
	param1
	);
	ld.param.b32 	%r150, [retval0];
	} // callseq 42
	ld.global.u8 	%r152, [%rd56+11];
	st.local.u32 	[%rd2], %r152;
	{ // callseq 43, 0
	.param .b64 param0;
	st.param.b64 	[param0], %rd58;
	.param .b64 param1;
	st.param.b64 	[param1], %rd59;
	.param .b32 retval0;
	call.uni (retval0), 
	vprintf, 
	(
	param0, 
	param1
	);
	ld.param.b32 	%r153, [retval0];
	} // callseq 43
	ld.global.u8 	%r155, [%rd56+12];
	st.local.u32 	[%rd2], %r155;
	{ // callseq 44, 0
	.param .b64 param0;
	st.param.b64 	[param0], %rd58;
	.param .b64 param1;
	st.param.b64 	[param1], %rd59;
	.param .b32 retval0;
	call.uni (retval0), 
	vprintf, 
	(
	param0, 
	param1
	);
	ld.param.b32 	%r156, [retval0];
	} // callseq 44
	ld.global.u8 	%r158, [%rd56+13];
	st.local.u32 	[%rd2], %r158;
	{ // callseq 45, 0
	.param .b64 param0;
	st.param.b64 	[param0], %rd58;
	.param .b64 param1;
	st.param.b64 	[param1], %rd59;
	.param .b32 retval0;
	call.uni (retval0), 
	vprintf, 
	(
	param0, 
	param1
	);
	ld.param.b32 	%r159, [retval0];
	} // callseq 45
	ld.global.u8 	%r161, [%rd56+14];
	st.local.u32 	[%rd2], %r161;
	{ // callseq 46, 0
	.param .b64 param0;
	st.param.b64 	[param0], %rd58;
	.param .b64 param1;
	st.param.b64 	[param1], %rd59;
	.param .b32 retval0;
	call.uni (retval0), 
	vprintf, 
	(
	param0, 
	param1
	);
	ld.param.b32 	%r162, [retval0];
	} // callseq 46
	ld.global.u8 	%r164, [%rd56+15];
	st.local.u32 	[%rd2], %r164;
	{ // callseq 47, 0
	.param .b64 param0;
	st.param.b64 	[param0], %rd58;
	.param .b64 param1;
	st.param.b64 	[param1], %rd59;
	.param .b32 retval0;
	call.uni (retval0), 
	vprintf, 
	(
	param0, 
	param1
	);
	ld.param.b32 	%r165, [retval0];
	} // callseq 47
	add.s32 	%r219, %r219, 16;
	add.s32 	%r218, %r218, 16;
	setp.ne.s32 	%p14, %r219, 0;
	@%p14 bra 	$L__BB0_19;
$L__BB0_20:
	and.b32  	%r11, %r3, 15;
	setp.eq.s32 	%p15, %r11, 0;
	@%p15 bra 	$L__BB0_30;
	and.b32  	%r12, %r3, 7;
	setp.lt.u32 	%p16, %r11, 8;
	@%p16 bra 	$L__BB0_23;
	add.s32 	%r167, %r221, %r2;
	cvt.s64.s32 	%rd60, %r167;
	add.s64 	%rd61, %rd1, %rd60;
	ld.global.u8 	%r168, [%rd61];
	st.local.u32 	[%rd2], %r168;
	cvta.global.u64 	%rd63, %rd71;
	{ // callseq 48, 0
	.param .b64 param0;
	st.param.b64 	[param0], %rd63;
	.param .b64 param1;
	st.param.b64 	[param1], %rd49;
	.param .b32 retval0;
	call.uni (retval0), 
	vprintf, 
	(
	param0, 
	param1
	);
	ld.param.b32 	%r169, [retval0];
	} // callseq 48
	ld.global.u8 	%r171, [%rd61+1];
	st.local.u32 	[%rd2], %r171;
	{ // callseq 49, 0
	.param .b64 param0;
	st.param.b64 	[param0], %rd63;
	.param .b64 param1;
	st.param.b64 	[param1], %rd49;
	.param .b32 retval0;
	call.uni (retval0), 
	vprintf, 
	(
	param0, 
	param1
	);
	ld.param.b32 	%r172, [retval0];
	} // callseq 49
	ld.global.u8 	%r174, [%rd61+2];
	st.local.u32 	[%rd2], %r174;
	{ // callseq 50, 0
	.param .b64 param0;
	st.param.b64 	[param0], %rd63;
	.param .b64 param1;
	st.param.b64 	[param1], %rd49;
	.param .b32 retval0;
	call.uni (retval0), 
	vprintf, 
	(
	param0, 
	param1
	);
	ld.param.b32 	%r175, [retval0];
	} // callseq 50
	ld.global.u8 	%r177, [%rd61+3];
	st.local.u32 	[%rd2], %r177;
	{ // callseq 51, 0
	.param .b64 param0;
	st.param.b64 	[param0], %rd63;
	.param .b64 param1;
	st.param.b64 	[param1], %rd49;
	.param .b32 retval0;
	call.uni (retval0), 
	vprintf, 
	(
	param0, 
	param1
	);
	ld.param.b32 	%r178, [retval0];
	} // callseq 51
	ld.global.u8 	%r180, [%rd61+4];
	st.local.u32 	[%rd2], %r180;
	{ // callseq 52, 0
	.param .b64 param0;
	st.param.b64 	[param0], %rd63;
	.param .b64 param1;
	st.param.b64 	[param1], %rd49;
	.param .b32 retval0;
	call.uni (retval0), 
	vprintf, 
	(
	param0, 
	param1
	);
	ld.param.b32 	%r181, [retval0];
	} // callseq 52
	ld.global.u8 	%r183, [%rd61+5];
	st.local.u32 	[%rd2], %r183;
	{ // callseq 53, 0
	.param .b64 param0;
	st.param.b64 	[param0], %rd63;
	.param .b64 param1;
	st.param.b64 	[param1], %rd49;
	.param .b32 retval0;
	call.uni (retval0), 
	vprintf, 
	(
	param0, 
	param1
	);
	ld.param.b32 	%r184, [retval0];
	} // callseq 53
	ld.global.u8 	%r186, [%rd61+6];
	st.local.u32 	[%rd2], %r186;
	{ // callseq 54, 0
	.param .b64 param0;
	st.param.b64 	[param0], %rd63;
	.param .b64 param1;
	st.param.b64 	[param1], %rd49;
	.param .b32 retval0;
	call.uni (retval0), 
	vprintf, 
	(
	param0, 
	param1
	);
	ld.param.b32 	%r187, [retval0];
	} // callseq 54
	ld.global.u8 	%r189, [%rd61+7];
	st.local.u32 	[%rd2], %r189;
	{ // callseq 55, 0
	.param .b64 param0;
	st.param.b64 	[param0], %rd63;
	.param .b64 param1;
	st.param.b64 	[param1], %rd49;
	.param .b32 retval0;
	call.uni (retval0), 
	vprintf, 
	(
	param0, 
	param1
	);
	ld.param.b32 	%r190, [retval0];
	} // callseq 55
	add.s32 	%r221, %r221, 8;
$L__BB0_23:
	setp.eq.s32 	%p17, %r12, 0;
	@%p17 bra 	$L__BB0_30;
	and.b32  	%r15, %r3, 3;
	setp.lt.u32 	%p18, %r12, 4;
	@%p18 bra 	$L__BB0_26;
	add.s32 	%r192, %r221, %r2;
	cvt.s64.s32 	%rd65, %r192;
	add.s64 	%rd66, %rd1, %rd65;
	ld.global.u8 	%r193, [%rd66];
	st.local.u32 	[%rd2], %r193;
	cvta.global.u64 	%rd68, %rd71;
	{ // callseq 56, 0
	.param .b64 param0;
	st.param.b64 	[param0], %rd68;
	.param .b64 param1;
	st.param.b64 	[param1], %rd49;
	.param .b32 retval0;
	call.uni (retval0), 
	vprintf, 
	(
	param0, 
	param1
	);
	ld.param.b32 	%r194, [retval0];
	} // callseq 56
	ld.global.u8 	%r196, [%rd66+1];
	st.local.u32 	[%rd2], %r196;
	{ // callseq 57, 0
	.param .b64 param0;
	st.param.b64 	[param0], %rd68;
	.param .b64 param1;
	st.param.b64 	[param1], %rd49;
	.param .b32 retval0;
	call.uni (retval0), 
	vprintf, 
	(
	param0, 
	param1
	);
	ld.param.b32 	%r197, [retval0];
	} // callseq 57
	ld.global.u8 	%r199, [%rd66+2];
	st.local.u32 	[%rd2], %r199;
	{ // callseq 58, 0
	.param .b64 param0;
	st.param.b64 	[param0], %rd68;
	.param .b64 param1;
	st.param.b64 	[param1], %rd49;
	.param .b32 retval0;
	call.uni (retval0), 
	vprintf, 
	(
	param0, 
	param1
	);
	ld.param.b32 	%r200, [retval0];
	} // callseq 58
	ld.global.u8 	%r202, [%rd66+3];
	st.local.u32 	[%rd2], %r202;
	{ // callseq 59, 0
	.param .b64 param0;
	st.param.b64 	[param0], %rd68;
	.param .b64 param1;
	st.param.b64 	[param1], %rd49;
	.param .b32 retval0;
	call.uni (retval0), 
	vprintf, 
	(
	param0, 
	param1
	);
	ld.param.b32 	%r203, [retval0];
	} // callseq 59
	add.s32 	%r221, %r221, 4;
$L__BB0_26:
	setp.eq.s32 	%p19, %r15, 0;
	@%p19 bra 	$L__BB0_30;
	add.s32 	%r205, %r221, %r2;
	cvt.s64.s32 	%rd70, %r205;
	add.s64 	%rd18, %rd1, %rd70;
	ld.global.u8 	%r206, [%rd18];
	st.local.u32 	[%rd2], %r206;
	cvta.global.u64 	%rd72, %rd71;
	{ // callseq 60, 0
	.param .b64 param0;
	st.param.b64 	[param0], %rd72;
	.param .b64 param1;
	st.param.b64 	[param1], %rd49;
	.param .b32 retval0;
	call.uni (retval0), 
	vprintf, 
	(
	param0, 
	param1
	);
	ld.param.b32 	%r207, [retval0];
	} // callseq 60
	setp.eq.s32 	%p20, %r15, 1;
	@%p20 bra 	$L__BB0_30;
	ld.global.u8 	%r209, [%rd18+1];
	st.local.u32 	[%rd2], %r209;
	cvta.global.u64 	%rd75, %rd71;
	{ // callseq 61, 0
	.param .b64 param0;
	st.param.b64 	[param0], %rd75;
	.param .b64 param1;
	st.param.b64 	[param1], %rd49;
	.param .b32 retval0;
	call.uni (retval0), 
	vprintf, 
	(
	param0, 
	param1
	);
	ld.param.b32 	%r210, [retval0];
	} // callseq 61
	setp.eq.s32 	%p21, %r15, 2;
	@%p21 bra 	$L__BB0_30;
	ld.global.u8 	%r212, [%rd18+2];
	st.local.u32 	[%rd2], %r212;
	cvta.global.u64 	%rd78, %rd71;
	{ // callseq 62, 0
	.param .b64 param0;
	st.param.b64 	[param0], %rd78;
	.param .b64 param1;
	st.param.b64 	[param1], %rd49;
	.param .b32 retval0;
	call.uni (retval0), 
	vprintf, 
	(
	param0, 
	param1
	);
	ld.param.b32 	%r213, [retval0];
	} // callseq 62
$L__BB0_30:
	mov.u64 	%rd80, $str$4;
	cvta.global.u64 	%rd81, %rd80;
	{ // callseq 63, 0
	.param .b64 param0;
	st.param.b64 	[param0], %rd81;
	.param .b64 param1;
	st.param.b64 	[param1], 0;
	.param .b32 retval0;
	call.uni (retval0), 
	vprintf, 
	(
	param0, 
	param1
	);
	ld.param.b32 	%r215, [retval0];
	} // callseq 63
	add.s32 	%r217, %r217, 1;
	setp.ne.s32 	%p22, %r217, %r19;
	@%p22 bra 	$L__BB0_16;
$L__BB0_31:
	ret;

}


// ===== COMPILED SASS (sm_100) =====

	.target	sm_100

	.elftype	@"ET_EXEC"


//--------------------- .note.nv.tkinfo           --------------------------
	.section	.note.nv.tkinfo,"",@"SHT_NOTE"
	.sectionflags	@"SHF_NOTE_NV_TKINFO"
	.tkinfo
        /*0018*/ 	.word	0x00000002
        /*0030*/ 	.string	""
        /*0030*/ 	.string	"ptxas"
        /*0030*/ 	.string	"Cuda compilation tools, release 13.0, V13.0.88"
        /*0030*/ 	.string	"Build cuda_13.0.r13.0/compiler.36424714_0"
        /*0030*/ 	.string	"-arch sm_100 -m 64 "



//--------------------- .note.nv.cuinfo           --------------------------
	.section	.note.nv.cuinfo,"",@"SHT_NOTE"
	.sectionflags	@"SHF_NOTE_NV_CUINFO"
        /*0018*/ 	.short	0x0002
        /*001a*/ 	.short	0x0064
        /*001c*/ 	.short	0x0082
	.zero		2


//--------------------- .nv.info                  --------------------------
	.section	.nv.info,"",@"SHT_CUDA_INFO"
	.align	4


	//----- nvinfo : EIATTR_REGCOUNT
	.align		4
        /*0000*/ 	.byte	0x04, 0x2f
        /*0002*/ 	.short	(.L_6 - .L_5)
	.align		4
.L_5:
        /*0004*/ 	.word	index@(_Z5arrayPhmPiS0_i)
        /*0008*/ 	.word	0x00000020


	//----- nvinfo : EIATTR_FRAME_SIZE
	.align		4
.L_6:
        /*000c*/ 	.byte	0x04, 0x11
        /*000e*/ 	.short	(.L_8 - .L_7)
	.align		4
.L_7:
        /*0010*/ 	.word	index@(_Z5arrayPhmPiS0_i)
        /*0014*/ 	.word	0x00000008


	//----- nvinfo : EIATTR_MIN_STACK_SIZE
	.align		4
.L_8:
        /*0018*/ 	.byte	0x04, 0x12
        /*001a*/ 	.short	(.L_10 - .L_9)
	.align		4
.L_9:
        /*001c*/ 	.word	index@(_Z5arrayPhmPiS0_i)
        /*0020*/ 	.word	0x00000008
.L_10:


//--------------------- .nv.compat                --------------------------
	.section	.nv.compat,"",@"SHT_CUDA_COMPAT_INFO"
	.align	4
        /*0000*/ 	.byte	0x02, 0x09, 0x00, 0x00, 0x02, 0x02, 0x01, 0x00, 0x02, 0x05, 0x05, 0x00, 0x03, 0x07, 0x01, 0x01
        /*0010*/ 	.byte	0x02, 0x03, 0x00, 0x00, 0x02, 0x06, 0x01, 0x00, 0x04, 0x0b, 0x08, 0x00, 0x09, 0x00, 0x00, 0x00
        /*0020*/ 	.byte	0x00, 0x00, 0x00, 0x00


//--------------------- .nv.info._Z5arrayPhmPiS0_i --------------------------
	.section	.nv.info._Z5arrayPhmPiS0_i,"",@"SHT_CUDA_INFO"
	.sectionflags	@""
	.align	4


	//----- nvinfo : EIATTR_CUDA_API_VERSION
	.align		4
        /*0000*/ 	.byte	0x04, 0x37
        /*0002*/ 	.short	(.L_12 - .L_11)
.L_11:
        /*0004*/ 	.word	0x00000082


	//----- nvinfo : EIATTR_KPARAM_INFO
	.align		4
.L_12:
        /*0008*/ 	.byte	0x04, 0x17
        /*000a*/ 	.short	(.L_14 - .L_13)
.L_13:
        /*000c*/ 	.word	0x00000000
        /*0010*/ 	.short	0x0004
        /*0012*/ 	.short	0x0020
        /*0014*/ 	.byte	0x00, 0xf0, 0x11, 0x00


	//----- nvinfo : EIATTR_KPARAM_INFO
	.align		4
.L_14:
        /*0018*/ 	.byte	0x04, 0x17
        /*001a*/ 	.short	(.L_16 - .L_15)
.L_15:
        /*001c*/ 	.word	0x00000000
        /*0020*/ 	.short	0x0003
        /*0022*/ 	.short	0x0018
        /*0024*/ 	.byte	0x00, 0xf5, 0x21, 0x00


	//----- nvinfo : EIATTR_KPARAM_INFO
	.align		4
.L_16:
        /*0028*/ 	.byte	0x04, 0x17
        /*002a*/ 	.short	(.L_18 - .L_17)
.L_17:
        /*002c*/ 	.word	0x00000000
        /*0030*/ 	.short	0x0002
        /*0032*/ 	.short	0x0010
        /*0034*/ 	.byte	0x00, 0xf5, 0x21, 0x00


	//----- nvinfo : EIATTR_KPARAM_INFO
	.align		4
.L_18:
        /*0038*/ 	.byte	0x04, 0x17
        /*003a*/ 	.short	(.L_20 - .L_19)
.L_19:
        /*003c*/ 	.word	0x00000000
        /*0040*/ 	.short	0x0001
        /*0042*/ 	.short	0x0008
        /*0044*/ 	.byte	0x00, 0xf0, 0x21, 0x00


	//----- nvinfo : EIATTR_KPARAM_INFO
	.align		4
.L_20:
        /*0048*/ 	.byte	0x04, 0x17
        /*004a*/ 	.short	(.L_22 - .L_21)
.L_21:
        /*004c*/ 	.word	0x00000000
        /*0050*/ 	.short	0x0000
        /*0052*/ 	.short	0x0000
        /*0054*/ 	.byte	0x00, 0xf5, 0x21, 0x00


	//----- nvinfo : EIATTR_SPARSE_MMA_MASK
	.align		4
.L_22:
        /*0058*/ 	.byte	0x03, 0x50
        /*005a*/ 	.short	0x0000


	//----- nvinfo : EIATTR_MAXREG_COUNT
	.align		4
        /*005c*/ 	.byte	0x03, 0x1b
        /*005e*/ 	.short	0x00ff


	//----- nvinfo : EIATTR_EXTERNS
	.align		4
        /*0060*/ 	.byte	0x04, 0x0f
        /*0062*/ 	.short	(.L_24 - .L_23)


	//   ....[0]....
	.align		4
.L_23:
        /*0064*/ 	.word	index@(vprintf)


	//----- nvinfo : EIATTR_MERCURY_ISA_VERSION
	.align		4
.L_24:
        /*0068*/ 	.byte	0x03, 0x5f
        /*006a*/ 	.short	0x0101


	//----- nvinfo : EIATTR_VRC_CTA_INIT_COUNT
	.align		4
        /*006c*/ 	.byte	0x02, 0x4a
	.zero		1
	.zero		1


	//----- nvinfo : EIATTR_SYSCALL_OFFSETS
	.align		4
        /*0070*/ 	.byte	0x04, 0x46
        /*0072*/ 	.short	(.L_26 - .L_25)


	//   ....[0]....
.L_25:
        /*0074*/ 	.word	0x00000130


	//   ....[1]....
        /*0078*/ 	.word	0x00000320


	//   ....[2]....
        /*007c*/ 	.word	0x000003e0


	//   ....[3]....
        /*0080*/ 	.word	0x000004a0


	//   ....[4]....
        /*0084*/ 	.word	0x00000560


	//   ....[5]....
        /*0088*/ 	.word	0x00000620


	//   ....[6]....
        /*008c*/ 	.word	0x000006e0


	//   ....[7]....
        /*0090*/ 	.word	0x000007a0


	//   ....[8]....
        /*0094*/ 	.word	0x00000860


	//   ....[9]....
        /*0098*/ 	.word	0x00000920


	//   ....[10]....
        /*009c*/ 	.word	0x000009e0


	//   ....[11]....
        /*00a0*/ 	.word	0x00000aa0


	//   ....[12]....
        /*00a4*/ 	.word	0x00000b60


	//   ....[13]....
        /*00a8*/ 	.word	0x00000c20


	//   ....[14]....
        /*00ac*/ 	.word	0x00000ce0


	//   ....[15]....
        /*00b0*/ 	.word	0x00000da0


	//   ....[16]....
        /*00b4*/ 	.word	0x00000e60


	//   ....[17]....
        /*00b8*/ 	.word	0x00001090


	//   ....[18]....
        /*00bc*/ 	.word	0x00001150


	//   ....[19]....
        /*00c0*/ 	.word	0x00001210


	//   ....[20]....
        /*00c4*/ 	.word	0x000012d0


	//   ....[21]....
        /*00c8*/ 	.word	0x00001390


	//   ....[22]....
        /*00cc*/ 	.word	0x00001450


	//   ....[23]....
        /*00d0*/ 	.word	0x00001510


	//   ....[24]....
        /*00d4*/ 	.word	0x000015d0


	//   ....[25]....
        /*00d8*/ 	.word	0x00001780


	//   ....[26]....
        /*00dc*/ 	.word	0x00001840


	//   ....[27]....
        /*00e0*/ 	.word	0x00001900


	//   ....[28]....
        /*00e4*/ 	.word	0x000019c0


	//   ....[29]....
        /*00e8*/ 	.word	0x00001b90


	//   ....[30]....
        /*00ec*/ 	.word	0x00001c60


	//   ....[31]....
        /*00f0*/ 	.word	0x00001d40


	//   ....[32]....
        /*00f4*/ 	.word	0x00001fd0


	//   ....[33]....
        /*00f8*/ 	.word	0x000020a0


	//   ....[34]....
        /*00fc*/ 	.word	0x00002160


	//   ....[35]....
        /*0100*/ 	.word	0x00002220


	//   ....[36]....
        /*0104*/ 	.word	0x000022e0


	//   ....[37]....
        /*0108*/ 	.word	0x000023a0


	//   ....[38]....
        /*010c*/ 	.word	0x00002460


	//   ....[39]....
        /*0110*/ 	.word	0x00002520


	//   ....[40]....
        /*0114*/ 	.word	0x000025e0


	//   ....[41]....
        /*0118*/ 	.word	0x000026a0


	//   ....[42]....
        /*011c*/ 	.word	0x00002760


	//   ....[43]....
        /*0120*/ 	.word	0x00002820


	//   ....[44]....
        /*0124*/ 	.word	0x000028e0


	//   ....[45]....
        /*0128*/ 	.word	0x000029a0


	//   ....[46]....
        /*012c*/ 	.word	0x00002a60


	//   ....[47]....
        /*0130*/ 	.word	0x00002b20


	//   ....[48]....
        /*0134*/ 	.word	0x00002ce0


	//   ....[49]....
        /*0138*/ 	.word	0x00002db0


	//   ....[50]....
        /*013c*/ 	.word	0x00002e70


	//   ....[51]....
        /*0140*/ 	.word	0x00002f30


	//   ....[52]....
        /*0144*/ 	.word	0x00002ff0


	//   ....[53]....
        /*0148*/ 	.word	0x000030b0


	//   ....[54]....
        /*014c*/ 	.word	0x00003170


	//   ....[55]....
        /*0150*/ 	.word	0x00003230


	//   ....[56]....
        /*0154*/ 	.word	0x000033d0


	//   ....[57]....
        /*0158*/ 	.word	0x00003490


	//   ....[58]....
        /*015c*/ 	.word	0x00003550


	//   ....[59]....
        /*0160*/ 	.word	0x00003610


	//   ....[60]....
        /*0164*/ 	.word	0x00003760


	//   ....[61]....
        /*0168*/ 	.word	0x00003840


	//   ....[62]....
        /*016c*/ 	.word	0x00003920


	//   ....[63]....
        /*0170*/ 	.word	0x000039b0


	//----- nvinfo : EIATTR_EXIT_INSTR_OFFSETS
	.align		4
.L_26:
        /*0174*/ 	.byte	0x04, 0x1c
        /*0176*/ 	.short	(.L_28 - .L_27)


	//   ....[0]....
.L_27:
        /*0178*/ 	.word	0x00000090


	//   ....[1]....
        /*017c*/ 	.word	0x00001c90


	//   ....[2]....
        /*0180*/ 	.word	0x00003a00


	//----- nvinfo : EIATTR_CRS_STACK_SIZE
	.align		4
.L_28:
        /*0184*/ 	.byte	0x04, 0x1e
        /*0186*/ 	.short	(.L_30 - .L_29)
.L_29:
        /*0188*/ 	.word	0x00000000


	//----- nvinfo : EIATTR_CBANK_PARAM_SIZE
	.align		4
.L_30:
        /*018c*/ 	.byte	0x03, 0x19
        /*018e*/ 	.short	0x0024


	//----- nvinfo : EIATTR_PARAM_CBANK
	.align		4
        /*0190*/ 	.byte	0x04, 0x0a
        /*0192*/ 	.short	(.L_32 - .L_31)
	.align		4
.L_31:
        /*0194*/ 	.word	index@(.nv.constant0._Z5arrayPhmPiS0_i)
        /*0198*/ 	.short	0x0380
        /*019a*/ 	.short	0x0024


	//----- nvinfo : EIATTR_SW_WAR
	.align		4
.L_32:
        /*019c*/ 	.byte	0x04, 0x36
        /*019e*/ 	.short	(.L_34 - .L_33)
.L_33:
        /*01a0*/ 	.word	0x00000008
.L_34:


//--------------------- .nv.callgraph             --------------------------
	.section	.nv.callgraph,"",@"SHT_CUDA_CALLGRAPH"
	.align	4
	.sectionentsize	8
	.align		4
        /*0000*/ 	.word	0x00000000
	.align		4
        /*0004*/ 	.word	0xffffffff
	.align		4
        /*0008*/ 	.word	index@(_Z5arrayPhmPiS0_i)
	.align		4
        /*000c*/ 	.word	index@(vprintf)
	.align		4
        /*0010*/ 	.word	0x00000000
	.align		4
        /*0014*/ 	.word	0xfffffffe
	.align		4
        /*0018*/ 	.word	0x00000000
	.align		4
        /*001c*/ 	.word	0xfffffffd
	.align		4
        /*0020*/ 	.word	0x00000000
	.align		4
        /*0024*/ 	.word	0xfffffffc


//--------------------- .nv.constant4             --------------------------
	.section	.nv.constant4,"a",@progbits
	.align	8
	.align		8
.nv.constant4:
        /*0000*/ 	.dword	vprintf
	.align		8
        /*0008*/ 	.dword	$str
	.align		8
        /*0010*/ 	.dword	$str$1
	.align		8
        /*0018*/ 	.dword	$str$2
	.align		8
        /*0020*/ 	.dword	$str$3
	.align		8
        /*0028*/ 	.dword	$str$4


//--------------------- .text._Z5arrayPhmPiS0_i   --------------------------
	.section	.text._Z5arrayPhmPiS0_i,"ax",@progbits
	.align	128
        .global         _Z5arrayPhmPiS0_i
        .type           _Z5arrayPhmPiS0_i,@function
        .size           _Z5arrayPhmPiS0_i,(.L_x_83 - _Z5arrayPhmPiS0_i)
        .other          _Z5arrayPhmPiS0_i,@"STO_CUDA_ENTRY STV_DEFAULT"
_Z5arrayPhmPiS0_i:
.text._Z5arrayPhmPiS0_i:
[----:B------:R-:W0:Y:S01]  /*0000*/  LDC R1, c[0x0][0x37c] ;  /* 0x0000df00ff017b82 */ /* 0x000e220000000800 */
[----:B------:R-:W1:Y:S07]  /*0010*/  S2R R0, SR_TID.X ;  /* 0x0000000000007919 */ /* 0x000e6e0000002100 */
[----:B------:R-:W1:Y:S01]  /*0020*/  S2UR UR6, SR_CTAID.X ;  /* 0x00000000000679c3 */ /* 0x000e620000002500 */
[----:B------:R-:W2:Y:S01]  /*0030*/  LDCU UR4, c[0x0][0x2f8] ;  /* 0x00005f00ff0477ac */ /* 0x000ea20008000800 */
[----:B0-----:R-:W-:Y:S01]  /*0040*/  VIADD R1, R1, 0xfffffff8 ;  /* 0xfffffff801017836 */ /* 0x001fe20000000000 */
[----:B------:R-:W0:Y:S04]  /*0050*/  LDCU UR5, c[0x0][0x2fc] ;  /* 0x00005f80ff0577ac */ /* 0x000e280008000800 */
[----:B--2---:R-:W-:-:S05]  /*0060*/  IADD3 R23, P1, PT, R1, UR4, RZ ;  /* 0x0000000401177c10 */ /* 0x004fca000ff3e0ff */
[----:B0-----:R-:W-:Y:S01]  /*0070*/  IMAD.X R19, RZ, RZ, UR5, P1 ;  /* 0x00000005ff137e24 */ /* 0x001fe200088e06ff */
[----:B-1----:R-:W-:-:S13]  /*0080*/  LOP3.LUT P0, RZ, R0, UR6, RZ, 0xfc, !PT ;  /* 0x0000000600ff7c12 */ /* 0x002fda000f80fcff */
[----:B------:R-:W-:Y:S05]  /*0090*/  @P0 EXIT ;  /* 0x000000000000094d */ /* 0x000fea0003800000 */
[----:B------:R-:W-:Y:S01]  /*00a0*/  MOV R0, 0x0 ;  /* 0x0000000000007802 */ /* 0x000fe20000000f00 */
[----:B------:R-:W0:Y:S01]  /*00b0*/  LDCU.64 UR4, c[0x4][0x8] ;  /* 0x01000100ff0477ac */ /* 0x000e220008000a00 */
[----:B------:R-:W-:Y:S02]  /*00c0*/  CS2R R6, SRZ ;  /* 0x0000000000067805 */ /* 0x000fe4000001ff00 */
[----:B------:R1:W2:Y:S01]  /*00d0*/  LDC.64 R2, c[0x4][R0] ;  /* 0x0100000000027b82 */ /* 0x0002a20000000a00 */
[----:B------:R-:W3:Y:S01]  /*00e0*/  LDCU.64 UR36, c[0x0][0x380] ;  /* 0x00007000ff2477ac */ /* 0x000ee20008000a00 */
[----:B------:R-:W4:Y:S01]  /*00f0*/  LDCU.64 UR38, c[0x0][0x388] ;  /* 0x00007100ff2677ac */ /* 0x000f220008000a00 */
[----:B0-----:R-:W-:Y:S02]  /*0100*/  IMAD.U32 R4, RZ, RZ, UR4 ;  /* 0x00000004ff047e24 */ /* 0x001fe4000f8e00ff */
[----:B-1----:R-:W-:-:S07]  /*0110*/  IMAD.U32 R5, RZ, RZ, UR5 ;  /* 0x00000005ff057e24 */ /* 0x002fce000f8e00ff */
[----:B------:R-:W-:-:S07]  /*0120*/  LEPC R20, `(.L_x_0) ;  /* 0x000000001014794e */ /* 0x000fce0000000000 */
[----:B--234-:R-:W-:Y:S05]  /*0130*/  CALL.ABS.NOINC R2 ;  /* 0x0000000002007343 */ /* 0x01cfea0003c00000 */
.L_x_0:
[----:B------:R-:W0:Y:S01]  /*0140*/  LDCU.64 UR4, c[0x0][0x388] ;  /* 0x00007100ff0477ac */ /* 0x000e220008000a00 */
[----:B------:R-:W1:Y:S01]  /*0150*/  LDC.64 R24, c[0x0][0x358] ;  /* 0x0000d600ff187b82 */ /* 0x000e620000000a00 */
[----:B0-----:R-:W-:-:S05]  /*0160*/  IMAD.U32 R0, RZ, RZ, UR4 ;  /* 0x00000004ff007e24 */ /* 0x001fca000f8e00ff */
[----:B------:R-:W-:-:S04]  /*0170*/  ISETP.NE.U32.AND P0, PT, R0, RZ, PT ;  /* 0x000000ff0000720c */ /* 0x000fc80003f05070 */
[----:B------:R-:W-:-:S13]  /*0180*/  ISETP.NE.AND.EX P0, PT, RZ, UR5, PT, P0 ;  /* 0x00000005ff007c0c */ /* 0x000fda000bf05300 */
[----:B------:R-:W-:Y:S05]  /*0190*/  @!P0 BRA `(.L_x_1) ;  /* 0x0000001800948947 */ /* 0x000fea0003800000 */
[----:B------:R-:W-:Y:S01]  /*01a0*/  IMAD.U32 R2, RZ, RZ, UR5 ;  /* 0x00000005ff027e24 */ /* 0x000fe2000f8e00ff */
[C---:B------:R-:W-:Y:S01]  /*01b0*/  ISETP.GE.U32.AND P0, PT, R0.reuse, 0x10, PT ;  /* 0x000000100000780c */ /* 0x040fe20003f06070 */
[----:B------:R-:W-:Y:S01]  /*01c0*/  IMAD.MOV.U32 R22, RZ, RZ, RZ ;  /* 0x000000ffff167224 */ /* 0x000fe200078e00ff */
[----:B------:R-:W-:Y:S01]  /*01d0*/  LOP3.LUT R26, R0, 0xf, RZ, 0xc0, !PT ;  /* 0x0000000f001a7812 */ /* 0x000fe200078ec0ff */
[----:B------:R-:W-:Y:S01]  /*01e0*/  IMAD.MOV.U32 R18, RZ, RZ, RZ ;  /* 0x000000ffff127224 */ /* 0x000fe200078e00ff */
[----:B------:R-:W-:-:S13]  /*01f0*/  ISETP.GE.U32.AND.EX P0, PT, R2, RZ, PT, P0 ;  /* 0x000000ff0200720c */ /* 0x000fda0003f06100 */
[----:B------:R-:W-:Y:S05]  /*0200*/  @!P0 BRA `(.L_x_2) ;  /* 0x0000000c00448947 */ /* 0x000fea0003800000 */
[----:B------:R-:W-:Y:S01]  /*0210*/  BSSY.RECONVERGENT B6, `(.L_x_3) ;  /* 0x00000cd000067945 */ /* 0x000fe20003800200 */
[----:B------:R-:W-:Y:S02]  /*0220*/  IMAD.MOV.U32 R22, RZ, RZ, RZ ;  /* 0x000000ffff167224 */ /* 0x000fe400078e00ff */
[----:B------:R-:W-:-:S07]  /*0230*/  IMAD.MOV.U32 R18, RZ, RZ, RZ ;  /* 0x000000ffff127224 */ /* 0x000fce00078e00ff */
.L_x_20:
[----:B-1----:R-:W-:Y:S02]  /*0240*/  R2UR UR4, R24 ;  /* 0x00000000180472ca */ /* 0x002fe400000e0000 */
[----:B------:R-:W-:Y:S02]  /*0250*/  R2UR UR5, R25 ;  /* 0x00000000190572ca */ /* 0x000fe400000e0000 */
[----:B------:R-:W-:-:S04]  /*0260*/  IADD3 R16, P0, PT, R22, UR36, RZ ;  /* 0x0000002416107c10 */ /* 0x000fc8000ff1e0ff */
[----:B------:R-:W-:-:S07]  /*0270*/  IADD3.X R17, PT, PT, R18, UR37, RZ, P0, !PT ;  /* 0x0000002512117c10 */ /* 0x000fce00087fe4ff */
[----:B------:R-:W2:Y:S01]  /*0280*/  LDG.E.U8 R0, desc[UR4][R16.64] ;  /* 0x0000000410007981 */ /* 0x000ea2000c1e1100 */
[----:B------:R-:W-:Y:S01]  /*0290*/  MOV R2, 0x0 ;  /* 0x0000000000027802 */ /* 0x000fe20000000f00 */
[----:B------:R-:W0:Y:S01]  /*02a0*/  LDCU.64 UR4, c[0x4][0x10] ;  /* 0x01000200ff0477ac */ /* 0x000e220008000a00 */
[----:B------:R-:W-:Y:S02]  /*02b0*/  IMAD.MOV.U32 R6, RZ, RZ, R23 ;  /* 0x000000ffff067224 */ /* 0x000fe400078e0017 */
[----:B------:R1:W3:Y:S01]  /*02c0*/  LDC.64 R8, c[0x4][R2] ;  /* 0x0100000002087b82 */ /* 0x0002e20000000a00 */
[----:B------:R-:W-:Y:S02]  /*02d0*/  IMAD.MOV.U32 R7, RZ, RZ, R19 ;  /* 0x000000ffff077224 */ /* 0x000fe400078e0013 */
[----:B0-----:R-:W-:Y:S02]  /*02e0*/  IMAD.U32 R4, RZ, RZ, UR4 ;  /* 0x00000004ff047e24 */ /* 0x001fe4000f8e00ff */
[----:B------:R-:W-:Y:S01]  /*02f0*/  IMAD.U32 R5, RZ, RZ, UR5 ;  /* 0x00000005ff057e24 */ /* 0x000fe2000f8e00ff */
[----:B--23--:R1:W-:Y:S06]  /*0300*/  STL [R1], R0 ;  /* 0x0000000001007387 */ /* 0x00c3ec0000100800 */
[----:B------:R-:W-:-:S07]  /*0310*/  LEPC R20, `(.L_x_4) ;  /* 0x000000001014794e */ /* 0x000fce0000000000 */
[----:B-1----:R-:W-:Y:S05]  /*0320*/  CALL.ABS.NOINC R8 ;  /* 0x0000000008007343 */ /* 0x002fea0003c00000 */
.L_x_4:
[----:B------:R-:W-:Y:S02]  /*0330*/  R2UR UR4, R24 ;  /* 0x00000000180472ca */ /* 0x000fe400000e0000 */
[----:B------:R-:W-:-:S13]  /*0340*/  R2UR UR5, R25 ;  /* 0x00000000190572ca */ /* 0x000fda00000e0000 */
[----:B------:R-:W2:Y:S01]  /*0350*/  LDG.E.U8 R0, desc[UR4][R16.64+0x1] ;  /* 0x0000010410007981 */ /* 0x000ea2000c1e1100 */
[----:B------:R0:W1:Y:S01]  /*0360*/  LDC.64 R8, c[0x4][R2] ;  /* 0x0100000002087b82 */ /* 0x0000620000000a00 */
[----:B------:R-:W3:Y:S01]  /*0370*/  LDCU.64 UR4, c[0x4][0x10] ;  /* 0x01000200ff0477ac */ /* 0x000ee20008000a00 */
[----:B------:R-:W-:Y:S02]  /*0380*/  IMAD.MOV.U32 R6, RZ, RZ, R23 ;  /* 0x000000ffff067224 */ /* 0x000fe400078e0017 */
[----:B------:R-:W-:Y:S02]  /*0390*/  IMAD.MOV.U32 R7, RZ, RZ, R19 ;  /* 0x000000ffff077224 */ /* 0x000fe400078e0013 */
[----:B---3--:R-:W-:Y:S02]  /*03a0*/  IMAD.U32 R4, RZ, RZ, UR4 ;  /* 0x00000004ff047e24 */ /* 0x008fe4000f8e00ff */
[----:B------:R-:W-:Y:S01]  /*03b0*/  IMAD.U32 R5, RZ, RZ, UR5 ;  /* 0x00000005ff057e24 */ /* 0x000fe2000f8e00ff */
[----:B-12---:R0:W-:Y:S06]  /*03c0*/  STL [R1], R0 ;  /* 0x0000000001007387 */ /* 0x0061ec0000100800 */
[----:B------:R-:W-:-:S07]  /*03d0*/  LEPC R20, `(.L_x_5) ;  /* 0x000000001014794e */ /* 0x000fce0000000000 */
[----:B0-----:R-:W-:Y:S05]  /*03e0*/  CALL.ABS.NOINC R8 ;  /* 0x0000000008007343 */ /* 0x001fea0003c00000 */
.L_x_5:
        /* <DEDUP_REMOVED lines=12> */
.L_x_6:
        /* <DEDUP_REMOVED lines=12> */
.L_x_7:
        /* <DEDUP_REMOVED lines=12> */
.L_x_8:
        /* <DEDUP_REMOVED lines=12> */
.L_x_9:
        /* <DEDUP_REMOVED lines=12> */
.L_x_10:
[----:B------:R-:W-:Y:S02]  /*07b0*/  R2UR UR4, R24 ;  /* 0x00000000180472ca */ /* 0x000fe400000e0000 */
[----:B------:R-:W-:-:S13]  /*07c0*/  R2UR UR5, R25 ;  /* 0x00000000190572ca */ /* 0x000fda00000e0000 */
[----:B------:R-:W2:Y:S01]  /*07d0*/  LDG.E.U8 R0, desc[UR4][R16.64+0x7] ;  /* 0x0000070410007981 */ /* 0x000ea2000c1e1100 */
[----:B------:R0:W1:Y:S01]  /*07e0*/  LDC.64 R8, c[0x4][R2] ;  /* 0x0100000002087b82 */ /* 0x0000620000000a00 */
[----:B------:R-:W3:Y:S01]  /*07f0*/  LDCU.64 UR4, c[0x4][0x10] ;  /* 0x01000200ff0477ac */ /* 0x000ee20008000a00 */
[----:B------:R-:W-:Y:S01]  /*0800*/  MOV R6, R23 ;  /* 0x0000001700067202 */ /* 0x000fe20000000f00 */
[----:B------:R-:W-:Y:S02]  /*0810*/  IMAD.MOV.U32 R7, RZ, RZ, R19 ;  /* 0x000000ffff077224 */ /* 0x000fe400078e0013 */
[----:B---3--:R-:W-:Y:S02]  /*0820*/  IMAD.U32 R4, RZ, RZ, UR4 ;  /* 0x00000004ff047e24 */ /* 0x008fe4000f8e00ff */
[----:B------:R-:W-:Y:S01]  /*0830*/  IMAD.U32 R5, RZ, RZ, UR5 ;  /* 0x00000005ff057e24 */ /* 0x000fe2000f8e00ff */
[----:B-12---:R0:W-:Y:S06]  /*0840*/  STL [R1], R0 ;  /* 0x0000000001007387 */ /* 0x0061ec0000100800 */
[----:B------:R-:W-:-:S07]  /*0850*/  LEPC R20, `(.L_x_11) ;  /* 0x000000001014794e */ /* 0x000fce0000000000 */
[----:B0-----:R-:W-:Y:S05]  /*0860*/  CALL.ABS.NOINC R8 ;  /* 0x0000000008007343 */ /* 0x001fea0003c00000 */
.L_x_11:
        /* <DEDUP_REMOVED lines=12> */
.L_x_12:
        /* <DEDUP_REMOVED lines=12> */
.L_x_13:
        /* <DEDUP_REMOVED lines=12> */
.L_x_14:
        /* <DEDUP_REMOVED lines=12> */
.L_x_15:
        /* <DEDUP_REMOVED lines=12> */
.L_x_16:
        /* <DEDUP_REMOVED lines=12> */
.L_x_17:
        /* <DEDUP_REMOVED lines=12> */
.L_x_18:
[----:B------:R-:W-:Y:S02]  /*0db0*/  R2UR UR4, R24 ;  /* 0x00000000180472ca */ /* 0x000fe400000e0000 */
[----:B------:R-:W-:-:S13]  /*0dc0*/  R2UR UR5, R25 ;  /* 0x00000000190572ca */ /* 0x000fda00000e0000 */
[----:B------:R-:W2:Y:S01]  /*0dd0*/  LDG.E.U8 R16, desc[UR4][R16.64+0xf] ;  /* 0x00000f0410107981 */ /* 0x000ea2000c1e1100 */
[----:B------:R-:W0:Y:S01]  /*0de0*/  LDC.64 R2, c[0x4][R2] ;  /* 0x0100000002027b82 */ /* 0x000e220000000a00 */
[----:B------:R-:W1:Y:S01]  /*0df0*/  LDCU.64 UR4, c[0x4][0x10] ;  /* 0x01000200ff0477ac */ /* 0x000e620008000a00 */
[----:B------:R-:W-:Y:S02]  /*0e00*/  IMAD.MOV.U32 R6, RZ, RZ, R23 ;  /* 0x000000ffff067224 */ /* 0x000fe400078e0017 */
[----:B------:R-:W-:Y:S02]  /*0e10*/  IMAD.MOV.U32 R7, RZ, RZ, R19 ;  /* 0x000000ffff077224 */ /* 0x000fe400078e0013 */
[----:B-1----:R-:W-:Y:S02]  /*0e20*/  IMAD.U32 R4, RZ, RZ, UR4 ;  /* 0x00000004ff047e24 */ /* 0x002fe4000f8e00ff */
[----:B------:R-:W-:Y:S01]  /*0e30*/  IMAD.U32 R5, RZ, RZ, UR5 ;  /* 0x00000005ff057e24 */ /* 0x000fe2000f8e00ff */
[----:B0-2---:R1:W-:Y:S06]  /*0e40*/  STL [R1], R16 ;  /* 0x0000001001007387 */ /* 0x0053ec0000100800 */
[----:B------:R-:W-:-:S07]  /*0e50*/  LEPC R20, `(.L_x_19) ;  /* 0x000000001014794e */ /* 0x000fce0000000000 */
[----:B-1----:R-:W-:Y:S05]  /*0e60*/  CALL.ABS.NOINC R2 ;  /* 0x0000000002007343 */ /* 0x002fea0003c00000 */
.L_x_19:
[----:B------:R-:W-:Y:S01]  /*0e70*/  IMAD.U32 R0, RZ, RZ, UR38 ;  /* 0x00000026ff007e24 */ /* 0x000fe2000f8e00ff */
[----:B------:R-:W-:-:S04]  /*0e80*/  IADD3 R22, P0, PT, R22, 0x10, RZ ;  /* 0x0000001016167810 */ /* 0x000fc80007f1e0ff */
[----:B------:R-:W-:Y:S02]  /*0e90*/  LOP3.LUT R3, R0, 0xfffffff0, RZ, 0xc0, !PT ;  /* 0xfffffff000037812 */ /* 0x000fe400078ec0ff */
[----:B------:R-:W-:Y:S02]  /*0ea0*/  IADD3.X R18, PT, PT, RZ, R18, RZ, P0, !PT ;  /* 0x00000012ff127210 */ /* 0x000fe400007fe4ff */
[----:B------:R-:W-:-:S04]  /*0eb0*/  ISETP.NE.U32.AND P0, PT, R22, R3, PT ;  /* 0x000000031600720c */ /* 0x000fc80003f05070 */
[----:B------:R-:W-:-:S13]  /*0ec0*/  ISETP.NE.AND.EX P0, PT, R18, UR39, PT, P0 ;  /* 0x0000002712007c0c */ /* 0x000fda000bf05300 */
[----:B------:R-:W-:Y:S05]  /*0ed0*/  @P0 BRA `(.L_x_20) ;  /* 0xfffffff000d80947 */ /* 0x000fea000383ffff */
[----:B------:R-:W-:Y:S05]  /*0ee0*/  BSYNC.RECONVERGENT B6 ;  /* 0x0000000000067941 */ /* 0x000fea0003800200 */
.L_x_3:
[----:B------:R-:W0:Y:S01]  /*0ef0*/  LDCU UR4, c[0x0][0x38c] ;  /* 0x00007180ff0477ac */ /* 0x000e220008000800 */
[----:B------:R-:W-:Y:S02]  /*0f00*/  IMAD.MOV.U32 R22, RZ, RZ, R3 ;  /* 0x000000ffff167224 */ /* 0x000fe400078e0003 */
[----:B0-----:R-:W-:-:S07]  /*0f10*/  IMAD.U32 R18, RZ, RZ, UR4 ;  /* 0x00000004ff127e24 */ /* 0x001fce000f8e00ff */
.L_x_2:
[----:B------:R-:W-:Y:S01]  /*0f20*/  ISETP.NE.U32.AND P0, PT, R26, RZ, PT ;  /* 0x000000ff1a00720c */ /* 0x000fe20003f05070 */
[----:B------:R-:W-:Y:S03]  /*0f30*/  BSSY.RECONVERGENT B7, `(.L_x_1) ;  /* 0x00000cb000077945 */ /* 0x000fe60003800200 */
[----:B------:R-:W-:-:S13]  /*0f40*/  ISETP.NE.AND.EX P0, PT, RZ, RZ, PT, P0 ;  /* 0x000000ffff00720c */ /* 0x000fda0003f05300 */
[----:B------:R-:W-:Y:S05]  /*0f50*/  @!P0 BRA `(.L_x_21) ;  /* 0x0000000c00208947 */ /* 0x000fea0003800000 */
[----:B------:R-:W-:Y:S02]  /*0f60*/  ISETP.GE.U32.AND P0, PT, R26, 0x8, PT ;  /* 0x000000081a00780c */ /* 0x000fe40003f06070 */
[----:B------:R-:W-:Y:S02]  /*0f70*/  LOP3.LUT R26, R0, 0x7, RZ, 0xc0, !PT ;  /* 0x00000007001a7812 */ /* 0x000fe400078ec0ff */
[----:B------:R-:W-:-:S13]  /*0f80*/  ISETP.GE.U32.AND.EX P0, PT, RZ, RZ, PT, P0 ;  /* 0x000000ffff00720c */ /* 0x000fda0003f06100 */
[----:B------:R-:W-:Y:S05]  /*0f90*/  @!P0 BRA `(.L_x_22) ;  /* 0x0000000400988947 */ /* 0x000fea0003800000 */
[----:B------:R-:W0:Y:S01]  /*0fa0*/  LDCU.64 UR4, c[0x0][0x380] ;  /* 0x00007000ff0477ac */ /* 0x000e220008000a00 */
[----:B-1----:R-:W-:Y:S02]  /*0fb0*/  R2UR UR6, R24 ;  /* 0x00000000180672ca */ /* 0x002fe400000e0000 */
[----:B------:R-:W-:Y:S02]  /*0fc0*/  R2UR UR7, R25 ;  /* 0x00000000190772ca */ /* 0x000fe400000e0000 */
[----:B0-----:R-:W-:-:S04]  /*0fd0*/  IADD3 R16, P0, PT, R22, UR4, RZ ;  /* 0x0000000416107c10 */ /* 0x001fc8000ff1e0ff */
[----:B------:R-:W-:Y:S01]  /*0fe0*/  IADD3.X R17, PT, PT, R18, UR5, RZ, P0, !PT ;  /* 0x0000000512117c10 */ /* 0x000fe200087fe4ff */
[----:B------:R-:W0:Y:S06]  /*0ff0*/  LDCU.64 UR4, c[0x4][0x10] ;  /* 0x01000200ff0477ac */ /* 0x000e2c0008000a00 */
[----:B------:R-:W2:Y:S01]  /*1000*/  LDG.E.U8 R0, desc[UR6][R16.64] ;  /* 0x0000000610007981 */ /* 0x000ea2000c1e1100 */
[----:B------:R-:W-:Y:S01]  /*1010*/  MOV R2, 0x0 ;  /* 0x0000000000027802 */ /* 0x000fe20000000f00 */
[----:B------:R-:W-:Y:S02]  /*1020*/  IMAD.MOV.U32 R6, RZ, RZ, R23 ;  /* 0x000000ffff067224 */ /* 0x000fe400078e0017 */
[----:B------:R-:W-:Y:S01]  /*1030*/  IMAD.MOV.U32 R7, RZ, RZ, R19 ;  /* 0x000000ffff077224 */ /* 0x000fe200078e0013 */
[----:B------:R1:W3:Y:S01]  /*1040*/  LDC.64 R8, c[0x4][R2] ;  /* 0x0100000002087b82 */ /* 0x0002e20000000a00 */
[----:B0-----:R-:W-:-:S02]  /*1050*/  IMAD.U32 R4, RZ, RZ, UR4 ;  /* 0x00000004ff047e24 */ /* 0x001fc4000f8e00ff */
[----:B------:R-:W-:Y:S01]  /*1060*/  IMAD.U32 R5, RZ, RZ, UR5 ;  /* 0x00000005ff057e24 */ /* 0x000fe2000f8e00ff */
[----:B--23--:R1:W-:Y:S06]  /*1070*/  STL [R1], R0 ;  /* 0x0000000001007387 */ /* 0x00c3ec0000100800 */
[----:B------:R-:W-:-:S07]  /*1080*/  LEPC R20, `(.L_x_23) ;  /* 0x000000001014794e */ /* 0x000fce0000000000 */
[----:B-1----:R-:W-:Y:S05]  /*1090*/  CALL.ABS.NOINC R8 ;  /* 0x0000000008007343 */ /* 0x002fea0003c00000 */
.L_x_23:
        /* <DEDUP_REMOVED lines=12> */
.L_x_24:
        /* <DEDUP_REMOVED lines=12> */
.L_x_25:
        /* <DEDUP_REMOVED lines=12> */
.L_x_26:
        /* <DEDUP_REMOVED lines=12> */
.L_x_27:
        /* <DEDUP_REMOVED lines=12> */
.L_x_28:
        /* <DEDUP_REMOVED lines=12> */
.L_x_29:
        /* <DEDUP_REMOVED lines=12> */
.L_x_30:
[----:B------:R-:W-:-:S04]  /*15e0*/  IADD3 R22, P0, PT, R22, 0x8, RZ ;  /* 0x0000000816167810 */ /* 0x000fc80007f1e0ff */
[----:B------:R-:W-:-:S09]  /*15f0*/  IADD3.X R18, PT, PT, RZ, R18, RZ, P0, !PT ;  /* 0x00000012ff127210 */ /* 0x000fd200007fe4ff */
.L_x_22:
[----:B------:R-:W-:-:S04]  /*1600*/  ISETP.NE.U32.AND P0, PT, R26, RZ, PT ;  /* 0x000000ff1a00720c */ /* 0x000fc80003f05070 */
[----:B------:R-:W-:-:S13]  /*1610*/  ISETP.NE.AND.EX P0, PT, RZ, RZ, PT, P0 ;  /* 0x000000ffff00720c */ /* 0x000fda0003f05300 */
[----:B------:R-:W-:Y:S05]  /*1620*/  @!P0 BRA `(.L_x_21) ;  /* 0x00000004006c8947 */ /* 0x000fea0003800000 */
[----:B------:R-:W0:Y:S01]  /*1630*/  LDC R27, c[0x0][0x388] ;  /* 0x0000e200ff1b7b82 */ /* 0x000e220000000800 */
[----:B------:R-:W-:Y:S01]  /*1640*/  ISETP.GE.U32.AND P0, PT, R26, 0x4, PT ;  /* 0x000000041a00780c */ /* 0x000fe20003f06070 */
[----:B------:R-:W-:Y:S03]  /*1650*/  BSSY.RECONVERGENT B6, `(.L_x_31) ;  /* 0x000003a000067945 */ /* 0x000fe60003800200 */
[----:B------:R-:W-:Y:S02]  /*1660*/  ISETP.GE.U32.AND.EX P0, PT, RZ, RZ, PT, P0 ;  /* 0x000000ffff00720c */ /* 0x000fe40003f06100 */
[----:B0-----:R-:W-:-:S11]  /*1670*/  LOP3.LUT R27, R27, 0x3, RZ, 0xc0, !PT ;  /* 0x000000031b1b7812 */ /* 0x001fd600078ec0ff */
        /* <DEDUP_REMOVED lines=17> */
.L_x_33:
        /* <DEDUP_REMOVED lines=12> */
.L_x_34:
        /* <DEDUP_REMOVED lines=12> */
.L_x_35:
        /* <DEDUP_REMOVED lines=12> */
.L_x_36:
[----:B------:R-:W-:-:S05]  /*19d0*/  IADD3 R22, P0, PT, R22, 0x4, RZ ;  /* 0x0000000416167810 */ /* 0x000fca0007f1e0ff */
[----:B------:R-:W-:-:S08]  /*19e0*/  IMAD.X R18, RZ, RZ, R18, P0 ;  /* 0x000000ffff127224 */ /* 0x000fd000000e0612 */
.L_x_32:
[----:B------:R-:W-:Y:S05]  /*19f0*/  BSYNC.RECONVERGENT B6 ;  /* 0x0000000000067941 */ /* 0x000fea0003800200 */
.L_x_31:
[----:B------:R-:W-:-:S04]  /*1a00*/  ISETP.NE.U32.AND P0, PT, R27, RZ, PT ;  /* 0x000000ff1b00720c */ /* 0x000fc80003f05070 */
[----:B------:R-:W-:-:S13]  /*1a10*/  ISETP.NE.AND.EX P0, PT, RZ, RZ, PT, P0 ;  /* 0x000000ffff00720c */ /* 0x000fda0003f05300 */
[----:B------:R-:W-:Y:S05]  /*1a20*/  @!P0 BRA `(.L_x_21) ;  /* 0x00000000006c8947 */ /* 0x000fea0003800000 */
[----:B------:R-:W-:Y:S02]  /*1a30*/  IMAD.MOV.U32 R16, RZ, RZ, RZ ;  /* 0x000000ffff107224 */ /* 0x000fe400078e00ff */
[----:B------:R-:W-:-:S07]  /*1a40*/  IMAD.MOV.U32 R2, RZ, RZ, RZ ;  /* 0x000000ffff027224 */ /* 0x000fce00078e00ff */
.L_x_38:
[----:B------:R-:W0:Y:S01]  /*1a50*/  LDCU.64 UR4, c[0x0][0x380] ;  /* 0x00007000ff0477ac */ /* 0x000e220008000a00 */
[----:B-1----:R-:W-:Y:S02]  /*1a60*/  R2UR UR6, R24 ;  /* 0x00000000180672ca */ /* 0x002fe400000e0000 */
[----:B------:R-:W-:Y:S02]  /*1a70*/  R2UR UR7, R25 ;  /* 0x00000000190772ca */ /* 0x000fe400000e0000 */
[----:B0-----:R-:W-:-:S04]  /*1a80*/  IADD3 R6, P0, PT, R22, UR4, RZ ;  /* 0x0000000416067c10 */ /* 0x001fc8000ff1e0ff */
[----:B------:R-:W-:Y:S01]  /*1a90*/  IADD3.X R7, PT, PT, R18, UR5, RZ, P0, !PT ;  /* 0x0000000512077c10 */ /* 0x000fe200087fe4ff */
[----:B------:R-:W0:Y:S06]  /*1aa0*/  LDCU.64 UR4, c[0x4][0x10] ;  /* 0x01000200ff0477ac */ /* 0x000e2c0008000a00 */
[----:B------:R1:W2:Y:S01]  /*1ab0*/  LDG.E.U8 R0, desc[UR6][R6.64] ;  /* 0x0000000606007981 */ /* 0x0002a2000c1e1100 */
[----:B------:R-:W-:Y:S02]  /*1ac0*/  MOV R8, 0x0 ;  /* 0x0000000000087802 */ /* 0x000fe40000000f00 */
[----:B------:R-:W-:-:S04]  /*1ad0*/  IADD3 R16, P0, PT, R16, 0x1, RZ ;  /* 0x0000000110107810 */ /* 0x000fc80007f1e0ff */
[----:B------:R-:W3:Y:S01]  /*1ae0*/  LDC.64 R8, c[0x4][R8] ;  /* 0x0100000008087b82 */ /* 0x000ee20000000a00 */
[----:B------:R-:W-:Y:S01]  /*1af0*/  IMAD.X R2, RZ, RZ, R2, P0 ;  /* 0x000000ffff027224 */ /* 0x000fe200000e0602 */
[----:B------:R-:W-:Y:S01]  /*1b00*/  ISETP.NE.U32.AND P0, PT, R16, R27, PT ;  /* 0x0000001b1000720c */ /* 0x000fe20003f05070 */
[----:B-1----:R-:W-:Y:S02]  /*1b10*/  IMAD.MOV.U32 R6, RZ, RZ, R23 ;  /* 0x000000ffff067224 */ /* 0x002fe400078e0017 */
[----:B------:R-:W-:Y:S01]  /*1b20*/  IMAD.MOV.U32 R7, RZ, RZ, R19 ;  /* 0x000000ffff077224 */ /* 0x000fe200078e0013 */
[----:B------:R-:W-:Y:S01]  /*1b30*/  ISETP.NE.AND.EX P0, PT, R2, RZ, PT, P0 ;  /* 0x000000ff0200720c */ /* 0x000fe20003f05300 */
[----:B0-----:R-:W-:Y:S02]  /*1b40*/  IMAD.U32 R4, RZ, RZ, UR4 ;  /* 0x00000004ff047e24 */ /* 0x001fe4000f8e00ff */
[----:B------:R-:W-:Y:S01]  /*1b50*/  IMAD.U32 R5, RZ, RZ, UR5 ;  /* 0x00000005ff057e24 */ /* 0x000fe2000f8e00ff */
[----:B------:R-:W-:Y:S01]  /*1b60*/  P2R R17, PR, RZ, 0x1 ;  /* 0x00000001ff117803 */ /* 0x000fe20000000000 */
[----:B--23--:R0:W-:Y:S08]  /*1b70*/  STL [R1], R0 ;  /* 0x0000000001007387 */ /* 0x00c1f00000100800 */
[----:B------:R-:W-:-:S07]  /*1b80*/  LEPC R20, `(.L_x_37) ;  /* 0x000000001014794e */ /* 0x000fce0000000000 */
[----:B0-----:R-:W-:Y:S05]  /*1b90*/  CALL.ABS.NOINC R8 ;  /* 0x0000000008007343 */ /* 0x001fea0003c00000 */
.L_x_37:
[----:B------:R-:W-:Y:S02]  /*1ba0*/  ISETP.NE.AND P6, PT, R17, RZ, PT ;  /* 0x000000ff1100720c */ /* 0x000fe40003fc5270 */
[----:B------:R-:W-:-:S05]  /*1bb0*/  IADD3 R22, P0, PT, R22, 0x1, RZ ;  /* 0x0000000116167810 */ /* 0x000fca0007f1e0ff */
[----:B------:R-:W-:-:S06]  /*1bc0*/  IMAD.X R18, RZ, RZ, R18, P0 ;  /* 0x000000ffff127224 */ /* 0x000fcc00000e0612 */
[----:B------:R-:W-:Y:S05]  /*1bd0*/  @P6 BRA `(.L_x_38) ;  /* 0xfffffffc009c6947 */ /* 0x000fea000383ffff */
.L_x_21:
[----:B------:R-:W-:Y:S05]  /*1be0*/  BSYNC.RECONVERGENT B7 ;  /* 0x0000000000077941 */ /* 0x000fea0003800200 */
.L_x_1:
[----:B------:R-:W-:Y:S01]  /*1bf0*/  MOV R0, 0x0 ;  /* 0x0000000000007802 */ /* 0x000fe20000000f00 */
[----:B------:R-:W0:Y:S01]  /*1c00*/  LDCU.64 UR4, c[0x4][0x18] ;  /* 0x01000300ff0477ac */ /* 0x000e220008000a00 */
[----:B------:R-:W-:Y:S02]  /*1c10*/  CS2R R6, SRZ ;  /* 0x0000000000067805 */ /* 0x000fe4000001ff00 */
[----:B------:R2:W3:Y:S01]  /*1c20*/  LDC.64 R2, c[0x4][R0] ;  /* 0x0100000000027b82 */ /* 0x0004e20000000a00 */
[----:B0-----:R-:W-:Y:S02]  /*1c30*/  IMAD.U32 R4, RZ, RZ, UR4 ;  /* 0x00000004ff047e24 */ /* 0x001fe4000f8e00ff */
[----:B--2---:R-:W-:-:S07]  /*1c40*/  IMAD.U32 R5, RZ, RZ, UR5 ;  /* 0x00000005ff057e24 */ /* 0x004fce000f8e00ff */
[----:B------:R-:W-:-:S07]  /*1c50*/  LEPC R20, `(.L_x_39) ;  /* 0x000000001014794e */ /* 0x000fce0000000000 */
[----:B-1-3--:R-:W-:Y:S05]  /*1c60*/  CALL.ABS.NOINC R2 ;  /* 0x0000000002007343 */ /* 0x00afea0003c00000 */
.L_x_39:
[----:B------:R-:W0:Y:S02]  /*1c70*/  LDC R0, c[0x0][0x3a0] ;  /* 0x0000e800ff007b82 */ /* 0x000e240000000800 */
[----:B0-----:R-:W-:-:S13]  /*1c80*/  ISETP.GE.AND P0, PT, R0, 0x1, PT ;  /* 0x000000010000780c */ /* 0x001fda0003f06270 */
[----:B------:R-:W-:Y:S05]  /*1c90*/  @!P0 EXIT ;  /* 0x000000000000894d */ /* 0x000fea0003800000 */
[----:B------:R-:W-:-:S07]  /*1ca0*/  IMAD.MOV.U32 R22, RZ, RZ, RZ ;  /* 0x000000ffff167224 */ /* 0x000fce00078e00ff */
.L_x_81:
[----:B------:R-:W-:Y:S01]  /*1cb0*/  MOV R0, 0x0 ;  /* 0x0000000000007802 */ /* 0x000fe20000000f00 */
[----:B------:R0:W-:Y:S01]  /*1cc0*/  STL [R1], R22 ;  /* 0x0000001601007387 */ /* 0x0001e20000100800 */
[----:B------:R-:W1:Y:S01]  /*1cd0*/  LDCU.64 UR4, c[0x4][0x20] ;  /* 0x01000400ff0477ac */ /* 0x000e620008000a00 */
[----:B------:R-:W-:Y:S01]  /*1ce0*/  IMAD.MOV.U32 R6, RZ, RZ, R23 ;  /* 0x000000ffff067224 */ /* 0x000fe200078e0017 */
[----:B------:R0:W2:Y:S01]  /*1cf0*/  LDC.64 R2, c[0x4][R0] ;  /* 0x0100000000027b82 */ /* 0x0000a20000000a00 */
[----:B------:R-:W-:Y:S02]  /*1d00*/  IMAD.MOV.U32 R7, RZ, RZ, R19 ;  /* 0x000000ffff077224 */ /* 0x000fe400078e0013 */
[----:B-1----:R-:W-:Y:S02]  /*1d10*/  IMAD.U32 R4, RZ, RZ, UR4 ;  /* 0x00000004ff047e24 */ /* 0x002fe4000f8e00ff */
[----:B0-----:R-:W-:-:S07]  /*1d20*/  IMAD.U32 R5, RZ, RZ, UR5 ;  /* 0x00000005ff057e24 */ /* 0x001fce000f8e00ff */
[----:B------:R-:W-:-:S07]  /*1d30*/  LEPC R20, `(.L_x_40) ;  /* 0x000000001014794e */ /* 0x000fce0000000000 */
[----:B--2---:R-:W-:Y:S05]  /*1d40*/  CALL.ABS.NOINC R2 ;  /* 0x0000000002007343 */ /* 0x004fea0003c00000 */
.L_x_40:
[----:B------:R-:W0:Y:S08]  /*1d50*/  LDC.64 R16, c[0x0][0x358] ;  /* 0x0000d600ff107b82 */ /* 0x000e300000000a00 */
[----:B------:R-:W1:Y:S08]  /*1d60*/  LDC.64 R26, c[0x0][0x398] ;  /* 0x0000e600ff1a7b82 */ /* 0x000e700000000a00 */
[----:B------:R-:W2:Y:S01]  /*1d70*/  LDC.64 R2, c[0x0][0x390] ;  /* 0x0000e400ff027b82 */ /* 0x000ea20000000a00 */
[----:B0-----:R-:W-:-:S02]  /*1d80*/  R2UR UR4, R16 ;  /* 0x00000000100472ca */ /* 0x001fc400000e0000 */
[----:B------:R-:W-:Y:S01]  /*1d90*/  R2UR UR5, R17 ;  /* 0x00000000110572ca */ /* 0x000fe200000e0000 */
[----:B-1----:R-:W-:-:S12]  /*1da0*/  IMAD.WIDE.U32 R26, R22, 0x4, R26 ;  /* 0x00000004161a7825 */ /* 0x002fd800078e001a */
[----:B------:R-:W3:Y:S01]  /*1db0*/  LDG.E R26, desc[UR4][R26.64] ;  /* 0x000000041a1a7981 */ /* 0x000ee2000c1e1900 */
[----:B------:R-:W-:Y:S01]  /*1dc0*/  BSSY.RECONVERGENT B7, `(.L_x_41) ;  /* 0x00001b7000077945 */ /* 0x000fe20003800200 */
[----:B---3--:R-:W-:-:S13]  /*1dd0*/  ISETP.GE.AND P0, PT, R26, 0x1, PT ;  /* 0x000000011a00780c */ /* 0x008fda0003f06270 */
[----:B--2---:R-:W-:Y:S05]  /*1de0*/  @!P0 BRA `(.L_x_42) ;  /* 0x0000001800d08947 */ /* 0x004fea0003800000 */
[----:B------:R-:W-:Y:S01]  /*1df0*/  R2UR UR4, R16 ;  /* 0x00000000100472ca */ /* 0x000fe200000e0000 */
[----:B------:R-:W-:Y:S01]  /*1e00*/  IMAD.WIDE.U32 R2, R22, 0x4, R2 ;  /* 0x0000000416027825 */ /* 0x000fe200078e0002 */
[----:B------:R-:W-:Y:S02]  /*1e10*/  R2UR UR5, R17 ;  /* 0x00000000110572ca */ /* 0x000fe400000e0000 */
[----:B------:R-:W-:Y:S01]  /*1e20*/  ISETP.GE.U32.AND P0, PT, R26, 0x10, PT ;  /* 0x000000101a00780c */ /* 0x000fe20003f06070 */
[----:B------:R-:W-:Y:S01]  /*1e30*/  BSSY.RECONVERGENT B6, `(.L_x_43) ;  /* 0x00000d3000067945 */ /* 0x000fe20003800200 */
[----:B------:R-:W-:-:S09]  /*1e40*/  IMAD.MOV.U32 R18, RZ, RZ, RZ ;  /* 0x000000ffff127224 */ /* 0x000fd200078e00ff */
[----:B------:R0:W5:Y:S02]  /*1e50*/  LDG.E R27, desc[UR4][R2.64] ;  /* 0x00000004021b7981 */ /* 0x000164000c1e1900 */
[----:B------:R-:W-:Y:S05]  /*1e60*/  @!P0 BRA `(.L_x_44) ;  /* 0x0000000c003c8947 */ /* 0x000fea0003800000 */
[----:B0-----:R-:W-:Y:S01]  /*1e70*/  LOP3.LUT R2, R26, 0x7ffffff0, RZ, 0xc0, !PT ;  /* 0x7ffffff01a027812 */ /* 0x001fe200078ec0ff */
[----:B-----5:R-:W-:-:S03]  /*1e80*/  IMAD.MOV.U32 R25, RZ, RZ, R27 ;  /* 0x000000ffff197224 */ /* 0x020fc600078e001b */
[----:B------:R-:W-:-:S07]  /*1e90*/  IADD3 R2, PT, PT, -R2, RZ, RZ ;  /* 0x000000ff02027210 */ /* 0x000fce0007ffe1ff */
.L_x_61:
[----:B------:R-:W0:Y:S01]  /*1ea0*/  LDCU.64 UR4, c[0x0][0x380] ;  /* 0x00007000ff0477ac */ /* 0x000e220008000a00 */
[----:B------:R-:W-:Y:S02]  /*1eb0*/  R2UR UR6, R16 ;  /* 0x00000000100672ca */ /* 0x000fe400000e0000 */
[----:B------:R-:W-:Y:S02]  /*1ec0*/  R2UR UR7, R17 ;  /* 0x00000000110772ca */ /* 0x000fe400000e0000 */
[----:B0-----:R-:W-:-:S04]  /*1ed0*/  IADD3 R28, P0, PT, R25, UR4, RZ ;  /* 0x00000004191c7c10 */ /* 0x001fc8000ff1e0ff */
[----:B------:R-:W-:Y:S01]  /*1ee0*/  LEA.HI.X.SX32 R29, R25, UR5, 0x1, P0 ;  /* 0x00000005191d7c11 */ /* 0x000fe200080f0eff */
[----:B------:R-:W0:Y:S06]  /*1ef0*/  LDCU.64 UR4, c[0x4][0x10] ;  /* 0x01000200ff0477ac */ /* 0x000e2c0008000a00 */
[----:B------:R-:W2:Y:S01]  /*1f00*/  LDG.E.U8 R0, desc[UR6][R28.64] ;  /* 0x000000061c007981 */ /* 0x000ea2000c1e1100 */
[----:B------:R-:W-:Y:S01]  /*1f10*/  MOV R8, 0x0 ;  /* 0x0000000000087802 */ /* 0x000fe20000000f00 */
[----:B------:R-:W-:Y:S01]  /*1f20*/  VIADD R2, R2, 0x10 ;  /* 0x0000001002027836 */ /* 0x000fe20000000000 */
[----:B------:R-:W-:Y:S01]  /*1f30*/  LOP3.LUT R18, R26, 0x7ffffff0, RZ, 0xc0, !PT ;  /* 0x7ffffff01a127812 */ /* 0x000fe200078ec0ff */
[----:B------:R-:W-:-:S02]  /*1f40*/  IMAD.MOV.U32 R6, RZ, RZ, R23 ;  /* 0x000000ffff067224 */ /* 0x000fc400078e0017 */
[----:B------:R-:W-:Y:S01]  /*1f50*/  IMAD.MOV.U32 R7, RZ, RZ, R19 ;  /* 0x000000ffff077224 */ /* 0x000fe200078e0013 */
[----:B------:R-:W1:Y:S01]  /*1f60*/  LDC.64 R8, c[0x4][R8] ;  /* 0x0100000008087b82 */ /* 0x000e620000000a00 */
[----:B------:R-:W-:Y:S01]  /*1f70*/  ISETP.NE.AND P0, PT, R2, RZ, PT ;  /* 0x000000ff0200720c */ /* 0x000fe20003f05270 */
[----:B0-----:R-:W-:Y:S02]  /*1f80*/  IMAD.U32 R4, RZ, RZ, UR4 ;  /* 0x00000004ff047e24 */ /* 0x001fe4000f8e00ff */
[----:B------:R-:W-:Y:S01]  /*1f90*/  IMAD.U32 R5, RZ, RZ, UR5 ;  /* 0x00000005ff057e24 */ /* 0x000fe2000f8e00ff */
[----:B--2---:R0:W-:Y:S02]  /*1fa0*/  STL [R1], R0 ;  /* 0x0000000001007387 */ /* 0x0041e40000100800 */
[----:B01----:R-:W-:-:S07]  /*1fb0*/  P2R R0, PR, RZ, 0x1 ;  /* 0x00000001ff007803 */ /* 0x003fce0000000000 */
[----:B------:R-:W-:-:S07]  /*1fc0*/  LEPC R20, `(.L_x_45) ;  /* 0x000000001014794e */ /* 0x000fce0000000000 */
[----:B------:R-:W-:Y:S05]  /*1fd0*/  CALL.ABS.NOINC R8 ;  /* 0x0000000008007343 */ /* 0x000fea0003c00000 */
.L_x_45:
[----:B------:R-:W-:Y:S02]  /*1fe0*/  R2UR UR4, R16 ;  /* 0x00000000100472ca */ /* 0x000fe400000e0000 */
[----:B------:R-:W-:-:S13]  /*1ff0*/  R2UR UR5, R17 ;  /* 0x00000000110572ca */ /* 0x000fda00000e0000 */
        /* <DEDUP_REMOVED lines=11> */
.L_x_46:
        /* <DEDUP_REMOVED lines=12> */
.L_x_47:
        /* <DEDUP_REMOVED lines=12> */
.L_x_48:
        /* <DEDUP_REMOVED lines=12> */
.L_x_49:
        /* <DEDUP_REMOVED lines=12> */
.L_x_50:
        /* <DEDUP_REMOVED lines=12> */
.L_x_51:
        /* <DEDUP_REMOVED lines=12> */
.L_x_52:
[----:B------:R-:W-:Y:S02]  /*2530*/  R2UR UR4, R16 ;  /* 0x00000000100472ca */ /* 0x000fe400000e0000 */
[----:B------:R-:W-:-:S13]  /*2540*/  R2UR UR5, R17 ;  /* 0x00000000110572ca */ /* 0x000fda00000e0000 */
[----:B------:R-:W2:Y:S01]  /*2550*/  LDG.E.U8 R0, desc[UR4][R28.64+0x8] ;  /* 0x000008041c007981 */ /* 0x000ea2000c1e1100 */
[----:B------:R0:W1:Y:S01]  /*2560*/  LDC.64 R8, c[0x4][R24] ;  /* 0x0100000018087b82 */ /* 0x0000620000000a00 */
[----:B------:R-:W3:Y:S01]  /*2570*/  LDCU.64 UR4, c[0x4][0x10] ;  /* 0x01000200ff0477ac */ /* 0x000ee20008000a00 */
[----:B------:R-:W-:Y:S02]  /*2580*/  IMAD.MOV.U32 R6, RZ, RZ, R23 ;  /* 0x000000ffff067224 */ /* 0x000fe400078e0017 */
[----:B------:R-:W-:Y:S01]  /*2590*/  IMAD.MOV.U32 R7, RZ, RZ, R19 ;  /* 0x000000ffff077224 */ /* 0x000fe200078e0013 */
[----:B---3--:R-:W-:Y:S01]  /*25a0*/  MOV R4, UR4 ;  /* 0x0000000400047c02 */ /* 0x008fe20008000f00 */
[----:B------:R-:W-:Y:S01]  /*25b0*/  IMAD.U32 R5, RZ, RZ, UR5 ;  /* 0x00000005ff057e24 */ /* 0x000fe2000f8e00ff */
[----:B-12---:R0:W-:Y:S06]  /*25c0*/  STL [R1], R0 ;  /* 0x0000000001007387 */ /* 0x0061ec0000100800 */
[----:B------:R-:W-:-:S07]  /*25d0*/  LEPC R20, `(.L_x_53) ;  /* 0x000000001014794e */ /* 0x000fce0000000000 */
[----:B0-----:R-:W-:Y:S05]  /*25e0*/  CALL.ABS.NOINC R8 ;  /* 0x0000000008007343 */ /* 0x001fea0003c00000 */
.L_x_53:
        /* <DEDUP_REMOVED lines=12> */
.L_x_54:
        /* <DEDUP_REMOVED lines=12> */
.L_x_55:
        /* <DEDUP_REMOVED lines=12> */
.L_x_56:
        /* <DEDUP_REMOVED lines=12> */
.L_x_57:
        /* <DEDUP_REMOVED lines=12> */
.L_x_58:
        /* <DEDUP_REMOVED lines=12> */
.L_x_59:
        /* <DEDUP_REMOVED lines=12> */
.L_x_60:
[----:B------:R-:W-:Y:S01]  /*2b30*/  ISETP.NE.AND P6, PT, R2, RZ, PT ;  /* 0x000000ff0200720c */ /* 0x000fe20003fc5270 */
[----:B------:R-:W-:-:S12]  /*2b40*/  VIADD R25, R25, 0x10 ;  /* 0x0000001019197836 */ /* 0x000fd80000000000 */
[----:B------:R-:W-:Y:S05]  /*2b50*/  @P6 BRA `(.L_x_61) ;  /* 0xfffffff000d06947 */ /* 0x000fea000383ffff */
.L_x_44:
[----:B------:R-:W-:Y:S05]  /*2b60*/  BSYNC.RECONVERGENT B6 ;  /* 0x0000000000067941 */ /* 0x000fea0003800200 */
.L_x_43:
[----:B------:R-:W-:-:S13]  /*2b70*/  LOP3.LUT P0, R0, R26, 0xf, RZ, 0xc0, !PT ;  /* 0x0000000f1a007812 */ /* 0x000fda000780c0ff */
[----:B------:R-:W-:Y:S05]  /*2b80*/  @!P0 BRA `(.L_x_42) ;  /* 0x0000000c00688947 */ /* 0x000fea0003800000 */
[----:B------:R-:W-:Y:S01]  /*2b90*/  ISETP.GE.U32.AND P0, PT, R0, 0x8, PT ;  /* 0x000000080000780c */ /* 0x000fe20003f06070 */
[----:B------:R-:W-:Y:S01]  /*2ba0*/  BSSY.RECONVERGENT B6, `(.L_x_62) ;  /* 0x000006b000067945 */ /* 0x000fe20003800200 */
[----:B------:R-:W-:-:S11]  /*2bb0*/  LOP3.LUT R24, R26, 0x7, RZ, 0xc0, !PT ;  /* 0x000000071a187812 */ /* 0x000fd600078ec0ff */
[----:B------:R-:W-:Y:S05]  /*2bc0*/  @!P0 BRA `(.L_x_63) ;  /* 0x0000000400a08947 */ /* 0x000fea0003800000 */
[----:B------:R-:W1:Y:S01]  /*2bd0*/  LDC.64 R16, c[0x0][0x358] ;  /* 0x0000d600ff107b82 */ /* 0x000e620000000a00 */
[----:B------:R-:W2:Y:S01]  /*2be0*/  LDCU.64 UR4, c[0x0][0x380] ;  /* 0x00007000ff0477ac */ /* 0x000ea20008000a00 */
[----:B-----5:R-:W-:-:S05]  /*2bf0*/  IMAD.IADD R0, R27, 0x1, R18 ;  /* 0x000000011b007824 */ /* 0x020fca00078e0212 */
[----:B--2---:R-:W-:-:S04]  /*2c00*/  IADD3 R28, P0, PT, R0, UR4, RZ ;  /* 0x00000004001c7c10 */ /* 0x004fc8000ff1e0ff */
[----:B------:R-:W-:Y:S01]  /*2c10*/  LEA.HI.X.SX32 R29, R0, UR5, 0x1, P0 ;  /* 0x00000005001d7c11 */ /* 0x000fe200080f0eff */
[----:B------:R-:W2:Y:S01]  /*2c20*/  LDCU.64 UR4, c[0x4][0x10] ;  /* 0x01000200ff0477ac */ /* 0x000ea20008000a00 */
[----:B-1----:R-:W-:Y:S02]  /*2c30*/  R2UR UR6, R16 ;  /* 0x00000000100672ca */ /* 0x002fe400000e0000 */
[----:B------:R-:W-:-:S13]  /*2c40*/  R2UR UR7, R17 ;  /* 0x00000000110772ca */ /* 0x000fda00000e0000 */
[----:B------:R-:W3:Y:S01]  /*2c50*/  LDG.E.U8 R0, desc[UR6][R28.64] ;  /* 0x000000061c007981 */ /* 0x000ee2000c1e1100 */
[----:B0-----:R-:W-:Y:S01]  /*2c60*/  MOV R2, 0x0 ;  /* 0x0000000000027802 */ /* 0x001fe20000000f00 */
[----:B--2---:R-:W-:Y:S01]  /*2c70*/  IMAD.U32 R5, RZ, RZ, UR5 ;  /* 0x00000005ff057e24 */ /* 0x004fe2000f8e00ff */
[----:B------:R-:W-:Y:S01]  /*2c80*/  MOV R4, UR4 ;  /* 0x0000000400047c02 */ /* 0x000fe20008000f00 */
[----:B------:R-:W-:Y:S02]  /*2c90*/  IMAD.MOV.U32 R6, RZ, RZ, R23 ;  /* 0x000000ffff067224 */ /* 0x000fe400078e0017 */
[----:B------:R-:W-:Y:S01]  /*2ca0*/  IMAD.MOV.U32 R7, RZ, RZ, R19 ;  /* 0x000000ffff077224 */ /* 0x000fe200078e0013 */
[----:B------:R-:W0:Y:S02]  /*2cb0*/  LDC.64 R2, c[0x4][R2] ;  /* 0x0100000002027b82 */ /* 0x000e240000000a00 */
[----:B0--3--:R1:W-:Y:S04]  /*2cc0*/  STL [R1], R0 ;  /* 0x0000000001007387 */ /* 0x0093e80000100800 */
[----:B------:R-:W-:-:S07]  /*2cd0*/  LEPC R20, `(.L_x_64) ;  /* 0x000000001014794e */ /* 0x000fce0000000000 */
[----:B-1----:R-:W-:Y:S05]  /*2ce0*/  CALL.ABS.NOINC R2 ;  /* 0x0000000002007343 */ /* 0x002fea0003c00000 */
.L_x_64:
        /* <DEDUP_REMOVED lines=13> */
.L_x_65:
        /* <DEDUP_REMOVED lines=12> */
.L_x_66:
        /* <DEDUP_REMOVED lines=12> */
.L_x_67:
        /* <DEDUP_REMOVED lines=12> */
.L_x_68:
        /* <DEDUP_REMOVED lines=12> */
.L_x_69:
        /* <DEDUP_REMOVED lines=12> */
.L_x_70:
        /* <DEDUP_REMOVED lines=12> */
.L_x_71:
[----:B------:R-:W-:-:S07]  /*3240*/  VIADD R18, R18, 0x8 ;  /* 0x0000000812127836 */ /* 0x000fce0000000000 */
.L_x_63:
[----:B------:R-:W-:Y:S05]  /*3250*/  BSYNC.RECONVERGENT B6 ;  /* 0x0000000000067941 */ /* 0x000fea0003800200 */
.L_x_62:
[----:B------:R-:W-:-:S13]  /*3260*/  ISETP.NE.AND P0, PT, R24, RZ, PT ;  /* 0x000000ff1800720c */ /* 0x000fda0003f05270 */
[----:B------:R-:W-:Y:S05]  /*3270*/  @!P0 BRA `(.L_x_42) ;  /* 0x0000000400ac8947 */ /* 0x000fea0003800000 */
[----:B------:R-:W1:Y:S01]  /*3280*/  LDC.64 R16, c[0x0][0x358] ;  /* 0x0000d600ff107b82 */ /* 0x000e620000000a00 */
[----:B------:R-:W-:Y:S01]  /*3290*/  ISETP.GE.U32.AND P0, PT, R24, 0x4, PT ;  /* 0x000000041800780c */ /* 0x000fe20003f06070 */
[----:B------:R-:W-:Y:S01]  /*32a0*/  BSSY.RECONVERGENT B6, `(.L_x_72) ;  /* 0x0000039000067945 */ /* 0x000fe20003800200 */
[----:B------:R-:W-:-:S11]  /*32b0*/  LOP3.LUT R26, R26, 0x3, RZ, 0xc0, !PT ;  /* 0x000000031a1a7812 */ /* 0x000fd600078ec0ff */
[----:B------:R-:W-:Y:S05]  /*32c0*/  @!P0 BRA `(.L_x_73) ;  /* 0x0000000000d88947 */ /* 0x000fea0003800000 */
[----:B------:R-:W2:Y:S01]  /*32d0*/  LDCU.64 UR4, c[0x0][0x380] ;  /* 0x00007000ff0477ac */ /* 0x000ea20008000a00 */
[----:B-----5:R-:W-:Y:S01]  /*32e0*/  IMAD.IADD R0, R27, 0x1, R18 ;  /* 0x000000011b007824 */ /* 0x020fe200078e0212 */
[----:B-1----:R-:W-:Y:S02]  /*32f0*/  R2UR UR6, R16 ;  /* 0x00000000100672ca */ /* 0x002fe400000e0000 */
[----:B------:R-:W-:Y:S02]  /*3300*/  R2UR UR7, R17 ;  /* 0x00000000110772ca */ /* 0x000fe400000e0000 */
[----:B--2---:R-:W-:-:S04]  /*3310*/  IADD3 R24, P0, PT, R0, UR4, RZ ;  /* 0x0000000400187c10 */ /* 0x004fc8000ff1e0ff */
[----:B------:R-:W-:Y:S01]  /*3320*/  LEA.HI.X.SX32 R25, R0, UR5, 0x1, P0 ;  /* 0x0000000500197c11 */ /* 0x000fe200080f0eff */
[----:B------:R-:W1:Y:S06]  /*3330*/  LDCU.64 UR4, c[0x4][0x10] ;  /* 0x01000200ff0477ac */ /* 0x000e6c0008000a00 */
[----:B------:R-:W2:Y:S01]  /*3340*/  LDG.E.U8 R0, desc[UR6][R24.64] ;  /* 0x0000000618007981 */ /* 0x000ea2000c1e1100 */
[----:B0-----:R-:W-:Y:S01]  /*3350*/  MOV R2, 0x0 ;  /* 0x0000000000027802 */ /* 0x001fe20000000f00 */
[----:B------:R-:W-:Y:S02]  /*3360*/  IMAD.MOV.U32 R6, RZ, RZ, R23 ;  /* 0x000000ffff067224 */ /* 0x000fe400078e0017 */
[----:B------:R-:W-:Y:S01]  /*3370*/  IMAD.MOV.U32 R7, RZ, RZ, R19 ;  /* 0x000000ffff077224 */ /* 0x000fe200078e0013 */
[----:B------:R0:W3:Y:S01]  /*3380*/  LDC.64 R8, c[0x4][R2] ;  /* 0x0100000002087b82 */ /* 0x0000e20000000a00 */
[----:B-1----:R-:W-:Y:S01]  /*3390*/  MOV R4, UR4 ;  /* 0x0000000400047c02 */ /* 0x002fe20008000f00 */
[----:B------:R-:W-:Y:S01]  /*33a0*/  IMAD.U32 R5, RZ, RZ, UR5 ;  /* 0x00000005ff057e24 */ /* 0x000fe2000f8e00ff */
[----:B--23--:R0:W-:Y:S06]  /*33b0*/  STL [R1], R0 ;  /* 0x0000000001007387 */ /* 0x00c1ec0000100800 */
[----:B------:R-:W-:-:S07]  /*33c0*/  LEPC R20, `(.L_x_74) ;  /* 0x000000001014794e */ /* 0x000fce0000000000 */
[----:B0-----:R-:W-:Y:S05]  /*33d0*/  CALL.ABS.NOINC R8 ;  /* 0x0000000008007343 */ /* 0x001fea0003c00000 */
.L_x_74:
        /* <DEDUP_REMOVED lines=12> */
.L_x_75:
        /* <DEDUP_REMOVED lines=12> */
.L_x_76:
        /* <DEDUP_REMOVED lines=12> */
.L_x_77:
[----:B------:R-:W-:-:S07]  /*3620*/  VIADD R18, R18, 0x4 ;  /* 0x0000000412127836 */ /* 0x000fce0000000000 */
.L_x_73:
[----:B------:R-:W-:Y:S05]  /*3630*/  BSYNC.RECONVERGENT B6 ;  /* 0x0000000000067941 */ /* 0x000fea0003800200 */
.L_x_72:
[----:B------:R-:W-:-:S13]  /*3640*/  ISETP.NE.AND P0, PT, R26, RZ, PT ;  /* 0x000000ff1a00720c */ /* 0x000fda0003f05270 */
        /* <DEDUP_REMOVED lines=9> */
[----:B------:R-:W-:Y:S01]  /*36e0*/  MOV R18, 0x0 ;  /* 0x0000000000127802 */ /* 0x000fe20000000f00 */
[----:B------:R-:W-:Y:S02]  /*36f0*/  IMAD.MOV.U32 R6, RZ, RZ, R23 ;  /* 0x000000ffff067224 */ /* 0x000fe400078e0017 */
[----:B------:R-:W-:Y:S01]  /*3700*/  IMAD.MOV.U32 R7, RZ, RZ, R19 ;  /* 0x000000ffff077224 */ /* 0x000fe200078e0013 */
[----:B0-----:R0:W3:Y:S01]  /*3710*/  LDC.64 R2, c[0x4][R18] ;  /* 0x0100000012027b82 */ /* 0x0010e20000000a00 */
[----:B-1----:R-:W-:-:S02]  /*3720*/  IMAD.U32 R4, RZ, RZ, UR4 ;  /* 0x00000004ff047e24 */ /* 0x002fc4000f8e00ff */
[----:B------:R-:W-:Y:S01]  /*3730*/  IMAD.U32 R5, RZ, RZ, UR5 ;  /* 0x00000005ff057e24 */ /* 0x000fe2000f8e00ff */
[----:B--23--:R0:W-:Y:S06]  /*3740*/  STL [R1], R0 ;  /* 0x0000000001007387 */ /* 0x00c1ec0000100800 */
[----:B------:R-:W-:-:S07]  /*3750*/  LEPC R20, `(.L_x_78) ;  /* 0x000000001014794e */ /* 0x000fce0000000000 */
[----:B0-----:R-:W-:Y:S05]  /*3760*/  CALL.ABS.NOINC R2 ;  /* 0x0000000002007343 */ /* 0x001fea0003c00000 */
.L_x_78:
[----:B------:R-:W-:-:S13]  /*3770*/  ISETP.NE.AND P0, PT, R26, 0x1, PT ;  /* 0x000000011a00780c */ /* 0x000fda0003f05270 */
[----:B------:R-:W-:Y:S05]  /*3780*/  @!P0 BRA `(.L_x_42) ;  /* 0x0000000000688947 */ /* 0x000fea0003800000 */
        /* <DEDUP_REMOVED lines=12> */
.L_x_79:
        /* <DEDUP_REMOVED lines=14> */
.L_x_42:
[----:B------:R-:W-:Y:S05]  /*3930*/  BSYNC.RECONVERGENT B7 ;  /* 0x0000000000077941 */ /* 0x000fea0003800200 */
.L_x_41:
[----:B------:R-:W-:Y:S01]  /*3940*/  MOV R0, 0x0 ;  /* 0x0000000000007802 */ /* 0x000fe20000000f00 */
[----:B------:R-:W2:Y:S01]  /*3950*/  LDCU.64 UR4, c[0x4][0x28] ;  /* 0x01000500ff0477ac */ /* 0x000ea20008000a00 */
[----:B------:R-:W-:Y:S02]  /*3960*/  CS2R R6, SRZ ;  /* 0x0000000000067805 */ /* 0x000fe4000001ff00 */
[----:B0-----:R0:W3:Y:S01]  /*3970*/  LDC.64 R2, c[0x4][R0] ;  /* 0x0100000000027b82 */ /* 0x0010e20000000a00 */
[----:B--2---:R-:W-:Y:S02]  /*3980*/  IMAD.U32 R4, RZ, RZ, UR4 ;  /* 0x00000004ff047e24 */ /* 0x004fe4000f8e00ff */
[----:B0-----:R-:W-:-:S07]  /*3990*/  IMAD.U32 R5, RZ, RZ, UR5 ;  /* 0x00000005ff057e24 */ /* 0x001fce000f8e00ff */
[----:B------:R-:W-:-:S07]  /*39a0*/  LEPC R20, `(.L_x_80) ;  /* 0x000000001014794e */ /* 0x000fce0000000000 */
[----:B-1-3-5:R-:W-:Y:S05]  /*39b0*/  CALL.ABS.NOINC R2 ;  /* 0x0000000002007343 */ /* 0x02afea0003c00000 */
.L_x_80:
[----:B------:R-:W0:Y:S01]  /*39c0*/  LDCU UR4, c[0x0][0x3a0] ;  /* 0x00007400ff0477ac */ /* 0x000e220008000800 */
[----:B------:R-:W-:-:S05]  /*39d0*/  VIADD R22, R22, 0x1 ;  /* 0x0000000116167836 */ /* 0x000fca0000000000 */
[----:B0-----:R-:W-:-:S13]  /*39e0*/  ISETP.NE.AND P0, PT, R22, UR4, PT ;  /* 0x0000000416007c0c */ /* 0x001fda000bf05270 */
[----:B------:R-:W-:Y:S05]  /*39f0*/  @P0 BRA `(.L_x_81) ;  /* 0xffffffe000ac0947 */ /* 0x000fea000383ffff */
[----:B------:R-:W-:Y:S05]  /*3a00*/  EXIT ;  /* 0x000000000000794d */ /* 0x000fea0003800000 */
.L_x_82:
[----:B------:R-:W-:-:S00]  /*3a10*/  BRA `(.L_x_82) ;  /* 0xfffffffc00fc7947 */ /* 0x000fc0000383ffff */
[----:B------:R-:W-:-:S00]  /*3a20*/  NOP ;  /* 0x0000000000007918 */ /* 0x000fc00000000000 */
        /* <DEDUP_REMOVED lines=13> */
.L_x_83:


//--------------------- .nv.global.init           --------------------------
	.section	.nv.global.init,"aw",@progbits
.nv.global.init:
	.type		$str$4,@object
	.size		$str$4,($str$2 - $str$4)
$str$4:
        /*0000*/ 	.byte	0x0a, 0x00
	.type		$str$2,@object
	.size		$str$2,($str$1 - $str$2)
$str$2:
        /*0002*/ 	.byte	0x0a, 0x0a, 0x00
	.type		$str$1,@object
	.size		$str$1,($str$3 - $str$1)
$str$1:
        /*0005*/ 	.byte	0x25, 0x30, 0x32, 0x58, 0x20, 0x00
	.type		$str$3,@object
	.size		$str$3,($str - $str$3)
$str$3:
        /*000b*/ 	.byte	0x4e, 0x75, 0x6d, 0x62, 0x65, 0x72, 0x20, 0x25, 0x64, 0x3a, 0x20, 0x00
	.type		$str,@object
	.size		$str,(.L_0 - $str)
$str:
        /*0017*/ 	.byte	0x47, 0x50, 0x55, 0x20, 0x42, 0x69, 0x6e, 0x61, 0x72, 0x79, 0x20, 0x44, 0x61, 0x74, 0x61, 0x3a
        /*0027*/ 	.byte	0x0a, 0x00
.L_0:


//--------------------- .nv.shared.reserved.0     --------------------------
	.section	.nv.shared.reserved.0,"aw",@nobits
	.weak		__nv_reservedSMEM_offset_0_alias
	.size		__nv_reservedSMEM_offset_0_alias, 0, 64
	.other		__nv_reservedSMEM_offset_0_alias,@"STO_CUDA_RESERVED_SHARED STV_DEFAULT"
__nv_reservedSMEM_offset_0_alias:
	.zero		0
	.zero		64


//--------------------- .nv.constant0._Z5arrayPhmPiS0_i --------------------------
	.section	.nv.constant0._Z5arrayPhmPiS0_i,"a",@progbits
	.sectionflags	@""
	.align	4
.nv.constant0._Z5arrayPhmPiS0_i:
	.zero		932


//--------------------- SYMBOLS --------------------------

	.type		.nv.reservedSmem.offset0,@object
	.size		.nv.reservedSmem.offset0,0x4
	.type		vprintf,@function
